def matmul_kernel(
    a_ptr,
    b_ptr,
    c_ptr,
    M,
    N,
    K,
    stride_am,
    stride_ak,
    stride_bk,
    stride_bn,
    stride_cm,
    stride_cn,
    BLOCK_M: tl.constexpr,
    BLOCK_N: tl.constexpr,
    BLOCK_K: tl.constexpr,
    GROUP_M: tl.constexpr,
):
    pid = tl.program_id(axis=0)
    num_pid_m = tl.cdiv(M, BLOCK_M)
    num_pid_n = tl.cdiv(N, BLOCK_N)
    num_pid_in_group = GROUP_M * num_pid_n
    group_id = pid // num_pid_in_group
    first_pid_m = group_id * GROUP_M
    group_size_m = min(num_pid_m - first_pid_m, GROUP_M)
    pid_m = first_pid_m + ((pid % num_pid_in_group) % group_size_m)
    pid_n = (pid % num_pid_in_group) // group_size_m

    offs_am = (pid_m * BLOCK_M + tl.arange(0, BLOCK_M)) % M
    offs_bn = (pid_n * BLOCK_N + tl.arange(0, BLOCK_N)) % N
    offs_k = tl.arange(0, BLOCK_K)
    a_ptrs = a_ptr + offs_am[:, None] * stride_am + offs_k[None, :] * stride_ak
    b_ptrs = b_ptr + offs_k[:, None] * stride_bk + offs_bn[None, :] * stride_bn

    acc = tl.zeros((BLOCK_M, BLOCK_N), dtype=tl.float32)
    for kk in range(0, tl.cdiv(K, BLOCK_K)):
        a = tl.load(a_ptrs, mask=offs_k[None, :] < K - kk * BLOCK_K, other=0.0)
        b = tl.load(b_ptrs, mask=offs_k[:, None] < K - kk * BLOCK_K, other=0.0)
        acc = tl.dot(a, b, acc)
        a_ptrs += BLOCK_K * stride_ak
        b_ptrs += BLOCK_K * stride_bk

    c = acc.to(c_ptr.dtype.element_ty)
    offs_cm = pid_m * BLOCK_M + tl.arange(0, BLOCK_M)
    offs_cn = pid_n * BLOCK_N + tl.arange(0, BLOCK_N)
    c_ptrs = c_ptr + offs_cm[:, None] * stride_cm + offs_cn[None, :] * stride_cn
    mask = (offs_cm[:, None] < M) & (offs_cn[None, :] < N)
    tl.store(c_ptrs, c, mask=mask)

# config = {"BLOCK_K": 64, "BLOCK_M": 128, "BLOCK_N": 16, "GROUP_M": 8, "arch": "sm_100", "dtype": "fp16", "num_ctas": 1, "num_stages": 2, "num_warps": 8}
# arch = sm_100


// ===== COMPILED SASS (sm_100a) =====

	.target	sm_100a

	.elftype	@"ET_EXEC"


//--------------------- .note.nv.tkinfo           --------------------------
	.section	.note.nv.tkinfo,"",@"SHT_NOTE"
	.sectionflags	@"SHF_NOTE_NV_TKINFO"
	.tkinfo
        /*0018*/ 	.word	0x00000081
        /*0030*/ 	.string	""
        /*0030*/ 	.string	"ptxas-blackwell"
        /*0030*/ 	.string	"Cuda compilation tools, release 12.9, V12.9.86"
        /*0030*/ 	.string	"Build cuda_12.9.r12.9/compiler.36037853_0"
        /*0030*/ 	.string	"-v  -suppress-debug-info  -lineinfo  -arch sm_100a "



//--------------------- .note.nv.cuver            --------------------------
	.section	.note.nv.cuver,"",@"SHT_NOTE"
	.sectionflags	@"SHF_NOTE_NV_CUVER"
        /*0018*/ 	.short	0x0001
        /*001a*/ 	.short	0x0064
        /*001c*/ 	.short	0x0001
        /*001e*/ 	.short	0x0000
        /*0020*/ 	.short	0x0001
        /*0022*/ 	.short	0x0000


//--------------------- .nv.info                  --------------------------
	.section	.nv.info,"",@"SHT_CUDA_INFO"
	.align	4


	//----- nvinfo : EIATTR_REGCOUNT
	.align		4
        /*0000*/ 	.byte	0x04, 0x2f
        /*0002*/ 	.short	(.L_4 - .L_3)
	.align		4
.L_3:
        /*0004*/ 	.word	index@(matmul_kernel)
        /*0008*/ 	.word	0x00000098


	//----- nvinfo : EIATTR_FRAME_SIZE
	.align		4
.L_4:
        /*000c*/ 	.byte	0x04, 0x11
        /*000e*/ 	.short	(.L_6 - .L_5)
	.align		4
.L_5:
        /*0010*/ 	.word	index@($__internal_2_$__cuda_sm10x_tcgen05_guardrail_trap_unallocated_columns_being_dealloced)
        /*0014*/ 	.word	0x00000000


	//----- nvinfo : EIATTR_FRAME_SIZE
	.align		4
.L_6:
        /*0018*/ 	.byte	0x04, 0x11
        /*001a*/ 	.short	(.L_8 - .L_7)
	.align		4
.L_7:
        /*001c*/ 	.word	index@($__internal_1_$__cuda_sm10x_tcgen05_guardrail_trap_phase_invalid_during_alloc)
        /*0020*/ 	.word	0x00000000


	//----- nvinfo : EIATTR_FRAME_SIZE
	.align		4
.L_8:
        /*0024*/ 	.byte	0x04, 0x11
        /*0026*/ 	.short	(.L_10 - .L_9)
	.align		4
.L_9:
        /*0028*/ 	.word	index@($__internal_0_$__cuda_sm10x_tcgen05_guardrail_trap_col_being_dealloced_not_returned_by_alloc)
        /*002c*/ 	.word	0x00000000


	//----- nvinfo : EIATTR_FRAME_SIZE
	.align		4
.L_10:
        /*0030*/ 	.byte	0x04, 0x11
        /*0032*/ 	.short	(.L_12 - .L_11)
	.align		4
.L_11:
        /*0034*/ 	.word	index@(matmul_kernel)
        /*0038*/ 	.word	0x00000000


	//----- nvinfo : EIATTR_MIN_STACK_SIZE
	.align		4
.L_12:
        /*003c*/ 	.byte	0x04, 0x12
        /*003e*/ 	.short	(.L_14 - .L_13)
	.align		4
.L_13:
        /*0040*/ 	.word	index@(matmul_kernel)
        /*0044*/ 	.word	0x00000000
.L_14:


//--------------------- .nv.info.matmul_kernel    --------------------------
	.section	.nv.info.matmul_kernel,"",@"SHT_CUDA_INFO"
	.sectionflags	@""
	.align	4


	//----- nvinfo : EIATTR_CUDA_API_VERSION
	.align		4
        /*0000*/ 	.byte	0x04, 0x37
        /*0002*/ 	.short	(.L_16 - .L_15)
.L_15:
        /*0004*/ 	.word	0x00000081


	//----- nvinfo : EIATTR_KPARAM_INFO
	.align		4
.L_16:
        /*0008*/ 	.byte	0x04, 0x17
        /*000a*/ 	.short	(.L_18 - .L_17)
.L_17:
        /*000c*/ 	.word	0x00000000
        /*0010*/ 	.short	0x000d
        /*0012*/ 	.short	0x0048
        /*0014*/ 	.byte	0x00, 0xf4, 0x21, 0x00


	//----- nvinfo : EIATTR_KPARAM_INFO
	.align		4
.L_18:
        /*0018*/ 	.byte	0x04, 0x17
        /*001a*/ 	.short	(.L_20 - .L_19)
.L_19:
        /*001c*/ 	.word	0x00000000
        /*0020*/ 	.short	0x000c
        /*0022*/ 	.short	0x0040
        /*0024*/ 	.byte	0x00, 0xf4, 0x21, 0x00


	//----- nvinfo : EIATTR_KPARAM_INFO
	.align		4
.L_20:
        /*0028*/ 	.byte	0x04, 0x17
        /*002a*/ 	.short	(.L_22 - .L_21)
.L_21:
        /*002c*/ 	.word	0x00000000
        /*0030*/ 	.short	0x000b
        /*0032*/ 	.short	0x0038
        /*0034*/ 	.byte	0x00, 0xf0, 0x11, 0x00


	//----- nvinfo : EIATTR_KPARAM_INFO
	.align		4
.L_22:
        /*0038*/ 	.byte	0x04, 0x17
        /*003a*/ 	.short	(.L_24 - .L_23)
.L_23:
        /*003c*/ 	.word	0x00000000
        /*0040*/ 	.short	0x000a
        /*0042*/ 	.short	0x0034
        /*0044*/ 	.byte	0x00, 0xf0, 0x11, 0x00


	//----- nvinfo : EIATTR_KPARAM_INFO
	.align		4
.L_24:
        /*0048*/ 	.byte	0x04, 0x17
        /*004a*/ 	.short	(.L_26 - .L_25)
.L_25:
        /*004c*/ 	.word	0x00000000
        /*0050*/ 	.short	0x0009
        /*0052*/ 	.short	0x0030
        /*0054*/ 	.byte	0x00, 0xf0, 0x11, 0x00


	//----- nvinfo : EIATTR_KPARAM_INFO
	.align		4
.L_26:
        /*0058*/ 	.byte	0x04, 0x17
        /*005a*/ 	.short	(.L_28 - .L_27)
.L_27:
        /*005c*/ 	.word	0x00000000
        /*0060*/ 	.short	0x0008
        /*0062*/ 	.short	0x002c
        /*0064*/ 	.byte	0x00, 0xf0, 0x11, 0x00


	//----- nvinfo : EIATTR_KPARAM_INFO
	.align		4
.L_28:
        /*0068*/ 	.byte	0x04, 0x17
        /*006a*/ 	.short	(.L_30 - .L_29)
.L_29:
        /*006c*/ 	.word	0x00000000
        /*0070*/ 	.short	0x0007
        /*0072*/ 	.short	0x0028
        /*0074*/ 	.byte	0x00, 0xf0, 0x11, 0x00


	//----- nvinfo : EIATTR_KPARAM_INFO
	.align		4
.L_30:
        /*0078*/ 	.byte	0x04, 0x17
        /*007a*/ 	.short	(.L_32 - .L_31)
.L_31:
        /*007c*/ 	.word	0x00000000
        /*0080*/ 	.short	0x0006
        /*0082*/ 	.short	0x0024
        /*0084*/ 	.byte	0x00, 0xf0, 0x11, 0x00


	//----- nvinfo : EIATTR_KPARAM_INFO
	.align		4
.L_32:
        /*0088*/ 	.byte	0x04, 0x17
        /*008a*/ 	.short	(.L_34 - .L_33)
.L_33:
        /*008c*/ 	.word	0x00000000
        /*0090*/ 	.short	0x0005
        /*0092*/ 	.short	0x0020
        /*0094*/ 	.byte	0x00, 0xf0, 0x11, 0x00


	//----- nvinfo : EIATTR_KPARAM_INFO
	.align		4
.L_34:
        /*0098*/ 	.byte	0x04, 0x17
        /*009a*/ 	.short	(.L_36 - .L_35)
.L_35:
        /*009c*/ 	.word	0x00000000
        /*00a0*/ 	.short	0x0004
        /*00a2*/ 	.short	0x001c
        /*00a4*/ 	.byte	0x00, 0xf0, 0x11, 0x00


	//----- nvinfo : EIATTR_KPARAM_INFO
	.align		4
.L_36:
        /*00a8*/ 	.byte	0x04, 0x17
        /*00aa*/ 	.short	(.L_38 - .L_37)
.L_37:
        /*00ac*/ 	.word	0x00000000
        /*00b0*/ 	.short	0x0003
        /*00b2*/ 	.short	0x0018
        /*00b4*/ 	.byte	0x00, 0xf0, 0x11, 0x00


	//----- nvinfo : EIATTR_KPARAM_INFO
	.align		4
.L_38:
        /*00b8*/ 	.byte	0x04, 0x17
        /*00ba*/ 	.short	(.L_40 - .L_39)
.L_39:
        /*00bc*/ 	.word	0x00000000
        /*00c0*/ 	.short	0x0002
        /*00c2*/ 	.short	0x0010
        /*00c4*/ 	.byte	0x00, 0xf4, 0x21, 0x00


	//----- nvinfo : EIATTR_KPARAM_INFO
	.align		4
.L_40:
        /*00c8*/ 	.byte	0x04, 0x17
        /*00ca*/ 	.short	(.L_42 - .L_41)
.L_41:
        /*00cc*/ 	.word	0x00000000
        /*00d0*/ 	.short	0x0001
        /*00d2*/ 	.short	0x0008
        /*00d4*/ 	.byte	0x00, 0xf4, 0x21, 0x00


	//----- nvinfo : EIATTR_KPARAM_INFO
	.align		4
.L_42:
        /*00d8*/ 	.byte	0x04, 0x17
        /*00da*/ 	.short	(.L_44 - .L_43)
.L_43:
        /*00dc*/ 	.word	0x00000000
        /*00e0*/ 	.short	0x0000
        /*00e2*/ 	.short	0x0000
        /*00e4*/ 	.byte	0x00, 0xf4, 0x21, 0x00


	//----- nvinfo : EIATTR_AT_ENTRY_FRAGMENTS
	.align		4
.L_44:
        /*00e8*/ 	.byte	0x04, 0x4f
        /*00ea*/ 	.short	(.L_46 - .L_45)


	//   ....[0]....
.L_45:
        /*00ec*/ 	.word	0x00000004


	//----- nvinfo : EIATTR_RESERVED_SMEM_USED
	.align		4
.L_46:
        /*00f0*/ 	.byte	0x01, 0x41
	.zero		2


	//----- nvinfo : EIATTR_SPARSE_MMA_MASK
	.align		4
        /*00f4*/ 	.byte	0x03, 0x50
        /*00f6*/ 	.short	0x0000


	//----- nvinfo : EIATTR_TCGEN05_1CTA_USED
	.align		4
        /*00f8*/ 	.byte	0x01, 0x51
	.zero		2


	//----- nvinfo : EIATTR_MAXREG_COUNT
	.align		4
        /*00fc*/ 	.byte	0x03, 0x1b
        /*00fe*/ 	.short	0x00ff


	//----- nvinfo : EIATTR_NUM_BARRIERS
	.align		4
        /*0100*/ 	.byte	0x02, 0x4c
        /*0102*/ 	.byte	0x01
	.zero		1


	//----- nvinfo : EIATTR_INT_WARP_WIDE_INSTR_OFFSETS
	.align		4
        /*0104*/ 	.byte	0x04, 0x31
        /*0106*/ 	.short	(.L_48 - .L_47)


	//   ....[0]....
.L_47:
        /*0108*/ 	.word	0x00000f50


	//   ....[1]....
        /*010c*/ 	.word	0x00000f60


	//   ....[2]....
        /*0110*/ 	.word	0x00002380


	//   ....[3]....
        /*0114*/ 	.word	0x000049c0


	//   ....[4]....
        /*0118*/ 	.word	0x00004a10


	//----- nvinfo : EIATTR_COOP_GROUP_MASK_REGIDS
	.align		4
.L_48:
        /*011c*/ 	.byte	0x04, 0x29
        /*011e*/ 	.short	(.L_50 - .L_49)


	//   ....[0]....
.L_49:
        /*0120*/ 	.word	0xffffffff


	//   ....[1]....
        /*0124*/ 	.word	0xffffffff


	//   ....[2]....
        /*0128*/ 	.word	0xffffffff


	//   ....[3]....
        /*012c*/ 	.word	0xffffffff


	//----- nvinfo : EIATTR_COOP_GROUP_INSTR_OFFSETS
	.align		4
.L_50:
        /*0130*/ 	.byte	0x04, 0x28
        /*0132*/ 	.short	(.L_52 - .L_51)


	//   ....[0]....
.L_51:
        /*0134*/ 	.word	0x00000070


	//   ....[1]....
        /*0138*/ 	.word	0x00000320


	//   ....[2]....
        /*013c*/ 	.word	0x00004860


	//   ....[3]....
        /*0140*/ 	.word	0x00004ac0


	//----- nvinfo : EIATTR_VRC_CTA_INIT_COUNT
	.align		4
.L_52:
        /*0144*/ 	.byte	0x02, 0x4a
        /*0146*/ 	.byte	0x80
	.zero		1


	//----- nvinfo : EIATTR_MBARRIER_INSTR_OFFSETS
	.align		4
        /*0148*/ 	.byte	0x04, 0x39
        /*014a*/ 	.short	(.L_54 - .L_53)


	//   ....[0]....
.L_53:
        /*014c*/ 	.word	0x00001090
        /*0150*/ 	.word	0x000000ff
        /*0154*/ 	.word	0x00000000
        /*0158*/ 	.short	0x0100
        /*015a*/ 	.byte	0x0b
	.zero		1


	//   ....[1]....
        /*015c*/ 	.word	0x000023d0
        /*0160*/ 	.word	0x000000ff
        /*0164*/ 	.word	0x00009008
        /*0168*/ 	.short	0x0100
        /*016a*/ 	.byte	0x09
	.zero		1


	//   ....[2]....
        /*016c*/ 	.word	0x00003420
        /*0170*/ 	.word	0x000000ff
        /*0174*/ 	.word	0x00000000
        /*0178*/ 	.short	0x010a
        /*017a*/ 	.byte	0x0b
	.zero		1


	//   ....[3]....
        /*017c*/ 	.word	0x000042d0
        /*0180*/ 	.word	0x000000ff
        /*0184*/ 	.word	0x00000000
        /*0188*/ 	.short	0x010a
        /*018a*/ 	.byte	0x0b
	.zero		1


	//   ....[4]....
        /*018c*/ 	.word	0x000043f0
        /*0190*/ 	.word	0x000000ff
        /*0194*/ 	.word	0x00009000
        /*0198*/ 	.short	0x0108
        /*019a*/ 	.byte	0x09
	.zero		1


	//   ....[5]....
        /*019c*/ 	.word	0x00004420
        /*01a0*/ 	.word	0x000000ff
        /*01a4*/ 	.word	0x00009008
        /*01a8*/ 	.short	0x0108
        /*01aa*/ 	.byte	0x09
	.zero		1


	//   ....[6]....
        /*01ac*/ 	.word	0x00004ae0
        /*01b0*/ 	.word	0x000000ff
        /*01b4*/ 	.word	0x00000000
        /*01b8*/ 	.short	0x010a
        /*01ba*/ 	.byte	0x0b
	.zero		1


	//   ....[7]....
        /*01bc*/ 	.word	0x00004b10
        /*01c0*/ 	.word	0x000000ff
        /*01c4*/ 	.word	0x00000000
        /*01c8*/ 	.short	0x010a
        /*01ca*/ 	.byte	0x0b
	.zero		1


	//----- nvinfo : EIATTR_NUM_MBARRIERS
	.align		4
.L_54:
        /*01cc*/ 	.byte	0x03, 0x38
        /*01ce*/ 	.short	0x0002


	//----- nvinfo : EIATTR_EXIT_INSTR_OFFSETS
	.align		4
        /*01d0*/ 	.byte	0x04, 0x1c
        /*01d2*/ 	.short	(.L_56 - .L_55)


	//   ....[0]....
.L_55:
        /*01d4*/ 	.word	0x00004ad0


	//----- nvinfo : EIATTR_REQNTID
	.align		4
.L_56:
        /*01d8*/ 	.byte	0x04, 0x10
        /*01da*/ 	.short	(.L_58 - .L_57)
.L_57:
        /*01dc*/ 	.word	0x00000100
        /*01e0*/ 	.word	0x00000001
        /*01e4*/ 	.word	0x00000001


	//----- nvinfo : EIATTR_CRS_STACK_SIZE
	.align		4
.L_58:
        /*01e8*/ 	.byte	0x04, 0x1e
        /*01ea*/ 	.short	(.L_60 - .L_59)
.L_59:
        /*01ec*/ 	.word	0x00000000


	//----- nvinfo : EIATTR_CBANK_PARAM_SIZE
	.align		4
.L_60:
        /*01f0*/ 	.byte	0x03, 0x19
        /*01f2*/ 	.short	0x0050


	//----- nvinfo : EIATTR_PARAM_CBANK
	.align		4
        /*01f4*/ 	.byte	0x04, 0x0a
        /*01f6*/ 	.short	(.L_62 - .L_61)
	.align		4
.L_61:
        /*01f8*/ 	.word	index@(.nv.constant0.matmul_kernel)
        /*01fc*/ 	.short	0x0380
        /*01fe*/ 	.short	0x0050


	//----- nvinfo : EIATTR_SW_WAR
	.align		4
.L_62:
        /*0200*/ 	.byte	0x04, 0x36
        /*0202*/ 	.short	(.L_64 - .L_63)
.L_63:
        /*0204*/ 	.word	0x00000008
.L_64:


//--------------------- .nv.compat                --------------------------
	.section	.nv.compat,"",@"SHT_CUDA_COMPAT_INFO"
	.align	4
        /*0000*/ 	.byte	0x02, 0x02, 0x02, 0x00, 0x02, 0x05, 0x05, 0x00, 0x02, 0x03, 0x00, 0x00, 0x02, 0x06, 0x01, 0x00


//--------------------- .nv.callgraph             --------------------------
	.section	.nv.callgraph,"",@"SHT_CUDA_CALLGRAPH"
	.align	4
	.sectionentsize	8
	.align		4
        /*0000*/ 	.word	0x00000000
	.align		4
        /*0004*/ 	.word	0xffffffff
	.align		4
        /*0008*/ 	.word	0x00000000
	.align		4
        /*000c*/ 	.word	0xfffffffe
	.align		4
        /*0010*/ 	.word	0x00000000
	.align		4
        /*0014*/ 	.word	0xfffffffd
	.align		4
        /*0018*/ 	.word	0x00000000
	.align		4
        /*001c*/ 	.word	0xfffffffc


//--------------------- .text.matmul_kernel       --------------------------
	.section	.text.matmul_kernel,"ax",@progbits
	.align	128
        .global         matmul_kernel
        .type           matmul_kernel,@function
        .size           matmul_kernel,(.L_x_20 - matmul_kernel)
        .other          matmul_kernel,@"STO_CUDA_ENTRY STV_DEFAULT"
matmul_kernel:
.text.matmul_kernel:
[----:B------:R-:W0:Y:S01]  /*0000*/  LDC R1, c[0x0][0x37c] ;  /* 0x0000df00ff017b82 */ /* 0x000e220000000800 */
[----:B------:R-:W1:Y:S01]  /*0010*/  S2R R0, SR_TID.X ;  /* 0x0000000000007919 */ /* 0x000e620000002100 */
[----:B------:R-:W2:Y:S01]  /*0020*/  LDCU.64 UR18, c[0x0][0x358] ;  /* 0x00006b00ff1277ac */ /* 0x000ea20008000a00 */
[----:B-1----:R-:W-:-:S04]  /*0030*/  ISETP.GE.U32.AND P0, PT, R0, 0x20, PT ;  /* 0x000000200000780c */ /* 0x002fc80003f06070 */
[----:B------:R-:W-:-:S09]  /*0040*/  P2R R2, PR, RZ, 0x1 ;  /* 0x00000001ff027803 */ /* 0x000fd20000000000 */
[----:B--2---:R-:W-:Y:S05]  /*0050*/  @P0 BRA `(.L_x_0) ;  /* 0x0000000000b40947 */ /* 0x004fea0003800000 */
[----:B------:R-:W1:Y:S01]  /*0060*/  S2UR UR6, SR_CgaCtaId ;  /* 0x00000000000679c3 */ /* 0x000e620000008800 */
[----:B------:R-:W-:Y:S01]  /*0070*/  NOP ;  /* 0x0000000000007918 */ /* 0x000fe20000000000 */
[----:B------:R-:W-:Y:S02]  /*0080*/  UMOV UR4, 0x40 ;  /* 0x0000004000047882 */ /* 0x000fe40000000000 */
[----:B-1----:R-:W-:-:S09]  /*0090*/  ULEA UR4, UR6, UR4, 0x18 ;  /* 0x0000000406047291 */ /* 0x002fd2000f8ec0ff */
[----:B------:R-:W1:Y:S01]  /*00a0*/  LDS.U8 R2, [UR4] ;  /* 0x00000004ff027984 */ /* 0x000e620008000000 */
[----:B------:R-:W-:Y:S02]  /*00b0*/  UMOV UR4, 0x400 ;  /* 0x0000040000047882 */ /* 0x000fe40000000000 */
[----:B------:R-:W-:Y:S01]  /*00c0*/  ULEA UR4, UR6, UR4, 0x18 ;  /* 0x0000000406047291 */ /* 0x000fe2000f8ec0ff */
[----:B-1----:R-:W-:-:S13]  /*00d0*/  ISETP.NE.AND P0, PT, R2, RZ, PT ;  /* 0x000000ff0200720c */ /* 0x002fda0003f05270 */
[----:B------:R-:W-:Y:S05]  /*00e0*/  @P0 BRA `(.L_x_1) ;  /* 0x0000000000780947 */ /* 0x000fea0003800000 */
[----:B------:R-:W-:-:S13]  /*00f0*/  ELECT P0, URZ, PT ;  /* 0x0000000000ff782f */ /* 0x000fda0003800000 */
[----:B------:R-:W-:Y:S05]  /*0100*/  @!P0 BRA `(.L_x_2) ;  /* 0x0000000000808947 */ /* 0x000fea0003800000 */
[----:B------:R-:W-:Y:S01]  /*0110*/  UMOV UR5, 0x1 ;  /* 0x0000000100057882 */ /* 0x000fe20000000000 */
[----:B------:R-:W-:-:S04]  /*0120*/  IMAD.MOV.U32 R5, RZ, RZ, 0x1 ;  /* 0x00000001ff057424 */ /* 0x000fc800078e00ff */
[----:B------:R-:W-:Y:S04]  /*0130*/  DEPBAR.LE SB1, 0x36 ;  /* 0x00009d800000791a */ /* 0x000fe80000000000 */
[----:B------:R-:W1:Y:S02]  /*0140*/  UTCATOMSWS.FIND_AND_SET.ALIGN UP0, UR5, UR5 ;  /* 0x00000005000575e3 */ /* 0x000e640008000800 */
[----:B-1----:R-:W-:-:S04]  /*0150*/  PLOP3.LUT P0, PT, PT, PT, UP0, 0x80, 0x8 ;  /* 0x000000000008781c */ /* 0x002fc80003f0f008 */
[----:B------:R-:W-:-:S04]  /*0160*/  SEL R2, RZ, 0xffffffff, !P0 ;  /* 0xffffffffff027807 */ /* 0x000fc80004000000 */
[----:B------:R-:W-:Y:S01]  /*0170*/  ISETP.NE.AND P0, PT, R2, RZ, PT ;  /* 0x000000ff0200720c */ /* 0x000fe20003f05270 */
[----:B------:R-:W-:-:S12]  /*0180*/  IMAD.U32 R2, RZ, RZ, UR5 ;  /* 0x00000005ff027e24 */ /* 0x000fd8000f8e00ff */
[----:B------:R-:W-:Y:S05]  /*0190*/  @P0 BRA `(.L_x_3) ;  /* 0x0000000000240947 */ /* 0x000fea0003800000 */
.L_x_4:
[----:B------:R-:W-:Y:S05]  /*01a0*/  NANOSLEEP 0x64 ;  /* 0x000000640000795d */ /* 0x000fea0003800000 */
[----:B------:R-:W-:-:S05]  /*01b0*/  UMOV UR5, 0x1 ;  /* 0x0000000100057882 */ /* 0x000fca0000000000 */
[----:B------:R-:W-:Y:S04]  /*01c0*/  DEPBAR.LE SB1, 0x36 ;  /* 0x00009d800000791a */ /* 0x000fe80000000000 */
[----:B------:R-:W1:Y:S02]  /*01d0*/  UTCATOMSWS.FIND_AND_SET.ALIGN UP0, UR5, UR5 ;  /* 0x00000005000575e3 */ /* 0x000e640008000800 */
[----:B-1----:R-:W-:-:S04]  /*01e0*/  PLOP3.LUT P0, PT, PT, PT, UP0, 0x80, 0x8 ;  /* 0x000000000008781c */ /* 0x002fc80003f0f008 */
[----:B------:R-:W-:-:S04]  /*01f0*/  SEL R2, RZ, 0xffffffff, !P0 ;  /* 0xffffffffff027807 */ /* 0x000fc80004000000 */
[----:B------:R-:W-:Y:S01]  /*0200*/  ISETP.NE.AND P0, PT, R2, RZ, PT ;  /* 0x000000ff0200720c */ /* 0x000fe20003f05270 */
[----:B------:R-:W-:-:S12]  /*0210*/  IMAD.U32 R2, RZ, RZ, UR5 ;  /* 0x00000005ff027e24 */ /* 0x000fd8000f8e00ff */
[----:B------:R-:W-:Y:S05]  /*0220*/  @!P0 BRA `(.L_x_4) ;  /* 0xfffffffc00dc8947 */ /* 0x000fea000383ffff */
.L_x_3:
[C---:B------:R-:W-:Y:S01]  /*0230*/  VIADD R4, R2.reuse, 0x10 ;  /* 0x0000001002047836 */ /* 0x040fe20000000000 */
[----:B------:R-:W-:Y:S01]  /*0240*/  UMOV UR5, 0x50 ;  /* 0x0000005000057882 */ /* 0x000fe20000000000 */
[C---:B------:R-:W-:Y:S01]  /*0250*/  SHF.L.U32 R3, R5.reuse, R2, RZ ;  /* 0x0000000205037219 */ /* 0x040fe200000006ff */
[----:B------:R-:W-:Y:S01]  /*0260*/  ULEA UR5, UR6, UR5, 0x18 ;  /* 0x0000000506057291 */ /* 0x000fe2000f8ec0ff */
[----:B------:R-:W-:Y:S01]  /*0270*/  IMAD.SHL.U32 R2, R2, 0x20, RZ ;  /* 0x0000002002027824 */ /* 0x000fe200078e00ff */
[----:B------:R-:W-:-:S04]  /*0280*/  SHF.L.U32 R4, R5, R4, RZ ;  /* 0x0000000405047219 */ /* 0x000fc800000006ff */
[----:B------:R-:W-:-:S05]  /*0290*/  LOP3.LUT R3, R4, R3, RZ, 0xfc, !PT ;  /* 0x0000000304037212 */ /* 0x000fca00078efcff */
[----:B------:R1:W-:Y:S04]  /*02a0*/  ATOMS.OR RZ, [UR5], R3 ;  /* 0x00000003ffff798c */ /* 0x0003e8000b000005 */
[----:B------:R1:W-:Y:S01]  /*02b0*/  STS [UR4], R2 ;  /* 0x00000002ff007988 */ /* 0x0003e20008000804 */
[----:B------:R-:W-:Y:S05]  /*02c0*/  BRA `(.L_x_2) ;  /* 0x0000000000107947 */ /* 0x000fea0003800000 */
.L_x_1:
[----:B------:R-:W-:-:S05]  /*02d0*/  IMAD.MOV.U32 R2, RZ, RZ, -0x1 ;  /* 0xffffffffff027424 */ /* 0x000fca00078e00ff */
[----:B------:R1:W-:Y:S02]  /*02e0*/  STS [UR4], R2 ;  /* 0x00000002ff007988 */ /* 0x0003e40008000804 */
[----:B-1----:R-:W-:-:S07]  /*02f0*/  MOV R2, 0x310 ;  /* 0x0000031000027802 */ /* 0x002fce0000000f00 */
[----:B0-----:R-:W-:Y:S05]  /*0300*/  CALL.REL.NOINC `($__internal_1_$__cuda_sm10x_tcgen05_guardrail_trap_phase_invalid_during_alloc) ;  /* 0x0000004800187944 */ /* 0x001fea0003c00000 */
.L_x_2:
[----:B------:R-:W-:Y:S05]  /*0310*/  WARPSYNC.ALL ;  /* 0x0000000000007948 */ /* 0x000fea0003800000 */
[----:B------:R-:W-:Y:S01]  /*0320*/  NOP ;  /* 0x0000000000007918 */ /* 0x000fe20000000000 */
.L_x_0:
[----:B------:R-:W2:Y:S01]  /*0330*/  LDC.64 R64, c[0x0][0x398] ;  /* 0x0000e600ff407b82 */ /* 0x000ea20000000a00 */
[----:B------:R-:W3:Y:S01]  /*0340*/  S2R R7, SR_CTAID.X ;  /* 0x0000000000077919 */ /* 0x000ee20000002500 */
[----:B------:R-:W-:Y:S01]  /*0350*/  UMOV UR9, 0x400 ;  /* 0x0000040000097882 */ /* 0x000fe20000000000 */
[----:B------:R-:W-:Y:S01]  /*0360*/  SHF.R.U32.HI R13, RZ, 0x5, R0 ;  /* 0x00000005ff0d7819 */ /* 0x000fe20000011600 */
[----:B------:R-:W4:Y:S01]  /*0370*/  LDCU.128 UR12, c[0x0][0x380] ;  /* 0x00007000ff0c77ac */ /* 0x000f220008000c00 */
[----:B------:R-:W-:Y:S02]  /*0380*/  ISETP.GE.U32.AND P4, PT, R0, 0x20, PT ;  /* 0x000000200000780c */ /* 0x000fe40003f86070 */
[----:B------:R-:W-:Y:S01]  /*0390*/  PRMT R44, RZ, 0x7610, R44 ;  /* 0x00007610ff2c7816 */ /* 0x000fe2000000002c */
[----:B------:R-:W5:Y:S01]  /*03a0*/  LDC.64 R82, c[0x0][0x3a8] ;  /* 0x0000ea00ff527b82 */ /* 0x000f620000000a00 */
[----:B------:R-:W-:-:S07]  /*03b0*/  UMOV UR6, 0x1 ;  /* 0x0000000100067882 */ /* 0x000fce0000000000 */
[----:B------:R-:W1:Y:S02]  /*03c0*/  S2UR UR4, SR_CgaCtaId ;  /* 0x00000000000479c3 */ /* 0x000e640000008800 */
[----:B-12---:R-:W-:Y:S01]  /*03d0*/  VIADD R2, R65, 0xf ;  /* 0x0000000f41027836 */ /* 0x006fe20000000000 */
[----:B------:R-:W-:-:S05]  /*03e0*/  IABS R19, R64 ;  /* 0x0000004000137213 */ /* 0x000fca0000000000 */
[----:B------:R-:W1:Y:S01]  /*03f0*/  LDC.64 R74, c[0x0][0x3a0] ;  /* 0x0000e800ff4a7b82 */ /* 0x000e620000000a00 */
[----:B------:R-:W-:-:S04]  /*0400*/  SHF.R.S32.HI R3, RZ, 0x1f, R2 ;  /* 0x0000001fff037819 */ /* 0x000fc80000011402 */
[----:B------:R-:W-:Y:S02]  /*0410*/  LEA.HI R3, R3, R2, RZ, 0x4 ;  /* 0x0000000203037211 */ /* 0x000fe400078f20ff */
[----:B---3--:R-:W-:Y:S02]  /*0420*/  IABS R8, R7 ;  /* 0x0000000700087213 */ /* 0x008fe40000000000 */
[----:B------:R-:W-:Y:S01]  /*0430*/  SHF.R.S32.HI R3, RZ, 0x4, R3 ;  /* 0x00000004ff037819 */ /* 0x000fe20000011403 */
[----:B------:R-:W-:Y:S01]  /*0440*/  ULEA UR9, UR4, UR9, 0x18 ;  /* 0x0000000904097291 */ /* 0x000fe2000f8ec0ff */
[----:B------:R-:W-:Y:S03]  /*0450*/  BAR.SYNC.DEFER_BLOCKING 0x0 ;  /* 0x0000000000007b1d */ /* 0x000fe60000010000 */
[----:B------:R-:W-:Y:S01]  /*0460*/  IMAD.SHL.U32 R4, R3, 0x8, RZ ;  /* 0x0000000803047824 */ /* 0x000fe200078e00ff */
[----:B------:R-:W-:-:S04]  /*0470*/  UIADD3 UR11, UPT, UPT, UR9, 0x9000, URZ ;  /* 0x00009000090b7890 */ /* 0x000fc8000fffe0ff */
[-C--:B------:R-:W-:Y:S02]  /*0480*/  IABS R9, R4.reuse ;  /* 0x0000000400097213 */ /* 0x080fe40000000000 */
[----:B------:R-:W-:Y:S02]  /*0490*/  IABS R10, R4 ;  /* 0x00000004000a7213 */ /* 0x000fe40000000000 */
[----:B------:R-:W2:Y:S01]  /*04a0*/  I2F.RP R5, R9 ;  /* 0x0000000900057306 */ /* 0x000ea20000209400 */
[----:B------:R-:W3:Y:S07]  /*04b0*/  LDS R14, [UR9] ;  /* 0x00000009ff0e7984 */ /* 0x000eee0008000800 */
[----:B--2---:R-:W2:Y:S02]  /*04c0*/  MUFU.RCP R5, R5 ;  /* 0x0000000500057308 */ /* 0x004ea40000001000 */
[----:B--2---:R-:W-:-:S02]  /*04d0*/  VIADD R2, R5, 0xffffffe ;  /* 0x0ffffffe05027836 */ /* 0x004fc40000000000 */
[----:B------:R-:W-:-:S04]  /*04e0*/  IMAD.MOV R5, RZ, RZ, -R10 ;  /* 0x000000ffff057224 */ /* 0x000fc800078e0a0a */
[----:B------:R2:W0:Y:S02]  /*04f0*/  F2I.FTZ.U32.TRUNC.NTZ R3, R2 ;  /* 0x0000000200037305 */ /* 0x000424000021f000 */
[----:B--2---:R-:W-:Y:S02]  /*0500*/  IMAD.MOV.U32 R2, RZ, RZ, RZ ;  /* 0x000000ffff027224 */ /* 0x004fe400078e00ff */
[----:B0-----:R-:W-:Y:S01]  /*0510*/  IMAD.MOV R6, RZ, RZ, -R3 ;  /* 0x000000ffff067224 */ /* 0x001fe200078e0a03 */
[----:B---3--:R-:W-:-:S03]  /*0520*/  R2UR UR8, R14 ;  /* 0x000000000e0872ca */ /* 0x008fc600000e0000 */
[----:B------:R-:W-:Y:S02]  /*0530*/  IMAD R11, R6, R9, RZ ;  /* 0x00000009060b7224 */ /* 0x000fe400078e02ff */
[----:B------:R-:W-:Y:S02]  /*0540*/  IMAD.MOV.U32 R6, RZ, RZ, R8 ;  /* 0x000000ffff067224 */ /* 0x000fe400078e0008 */
[----:B------:R-:W-:-:S06]  /*0550*/  IMAD.HI.U32 R3, R3, R11, R2 ;  /* 0x0000000b03037227 */ /* 0x000fcc00078e0002 */
[----:B------:R-:W-:-:S04]  /*0560*/  IMAD.HI.U32 R3, R3, R6, RZ ;  /* 0x0000000603037227 */ /* 0x000fc800078e00ff */
[----:B------:R-:W-:Y:S01]  /*0570*/  IMAD R2, R3, R5, R6 ;  /* 0x0000000503027224 */ /* 0x000fe200078e0206 */
[----:B------:R-:W-:Y:S04]  /*0580*/  BAR.SYNC.DEFER_BLOCKING 0x0 ;  /* 0x0000000000007b1d */ /* 0x000fe80000010000 */
[----:B------:R-:W-:-:S13]  /*0590*/  ISETP.GT.U32.AND P1, PT, R9, R2, PT ;  /* 0x000000020900720c */ /* 0x000fda0003f24070 */
[----:B------:R-:W-:Y:S02]  /*05a0*/  @!P1 IMAD.IADD R2, R2, 0x1, -R9 ;  /* 0x0000000102029824 */ /* 0x000fe400078e0a09 */
[----:B------:R-:W-:Y:S01]  /*05b0*/  @!P1 VIADD R3, R3, 0x1 ;  /* 0x0000000103039836 */ /* 0x000fe20000000000 */
[----:B------:R-:W-:Y:S02]  /*05c0*/  ISETP.NE.AND P1, PT, R4, RZ, PT ;  /* 0x000000ff0400720c */ /* 0x000fe40003f25270 */
[----:B------:R-:W-:Y:S02]  /*05d0*/  ISETP.GE.U32.AND P0, PT, R2, R9, PT ;  /* 0x000000090200720c */ /* 0x000fe40003f06070 */
[----:B------:R-:W-:-:S04]  /*05e0*/  LOP3.LUT R2, R7, R4, RZ, 0x3c, !PT ;  /* 0x0000000407027212 */ /* 0x000fc800078e3cff */
[----:B------:R-:W-:Y:S01]  /*05f0*/  ISETP.GE.AND P2, PT, R2, RZ, PT ;  /* 0x000000ff0200720c */ /* 0x000fe20003f46270 */
[----:B------:R-:W-:-:S06]  /*0600*/  VIADD R2, R64, 0x7f ;  /* 0x0000007f40027836 */ /* 0x000fcc0000000000 */
[----:B------:R-:W-:-:S04]  /*0610*/  @P0 VIADD R3, R3, 0x1 ;  /* 0x0000000103030836 */ /* 0x000fc80000000000 */
[----:B------:R-:W-:Y:S01]  /*0620*/  IMAD.MOV.U32 R5, RZ, RZ, R3 ;  /* 0x000000ffff057224 */ /* 0x000fe200078e0003 */
[----:B------:R-:W-:-:S03]  /*0630*/  SHF.R.S32.HI R3, RZ, 0x1f, R2 ;  /* 0x0000001fff037819 */ /* 0x000fc60000011402 */
[----:B------:R-:W-:Y:S01]  /*0640*/  @!P2 IMAD.MOV R5, RZ, RZ, -R5 ;  /* 0x000000ffff05a224 */ /* 0x000fe200078e0a05 */
[----:B------:R-:W-:Y:S02]  /*0650*/  @!P1 LOP3.LUT R5, RZ, R4, RZ, 0x33, !PT ;  /* 0x00000004ff059212 */ /* 0x000fe400078e33ff */
[----:B------:R-:W-:-:S03]  /*0660*/  LEA.HI R3, R3, R2, RZ, 0x7 ;  /* 0x0000000203037211 */ /* 0x000fc600078f38ff */
[----:B------:R-:W-:Y:S02]  /*0670*/  IMAD.SHL.U32 R10, R5, 0x8, RZ ;  /* 0x00000008050a7824 */ /* 0x000fe400078e00ff */
[----:B------:R-:W-:-:S03]  /*0680*/  IMAD.MOV R5, RZ, RZ, -R5 ;  /* 0x000000ffff057224 */ /* 0x000fc600078e0a05 */
[----:B------:R-:W-:Y:S01]  /*0690*/  LEA.HI.SX32 R3, R3, -R10, 0x19 ;  /* 0x8000000a03037211 */ /* 0x000fe200078fcaff */
[----:B------:R-:W-:-:S03]  /*06a0*/  IMAD R12, R4, R5, R7 ;  /* 0x00000005040c7224 */ /* 0x000fc600078e0207 */
[----:B------:R-:W-:Y:S02]  /*06b0*/  VIMNMX R11, PT, PT, R3, 0x8, PT ;  /* 0x00000008030b7848 */ /* 0x000fe40003fe0100 */
[----:B------:R-:W-:Y:S02]  /*06c0*/  IABS R7, R12 ;  /* 0x0000000c00077213 */ /* 0x000fe40000000000 */
[----:B------:R-:W-:-:S04]  /*06d0*/  IABS R9, R11 ;  /* 0x0000000b00097213 */ /* 0x000fc80000000000 */
[----:B------:R-:W0:Y:S08]  /*06e0*/  I2F.RP R6, R9 ;  /* 0x0000000900067306 */ /* 0x000e300000209400 */
[----:B0-----:R-:W0:Y:S02]  /*06f0*/  MUFU.RCP R6, R6 ;  /* 0x0000000600067308 */ /* 0x001e240000001000 */
[----:B0-----:R-:W-:-:S06]  /*0700*/  VIADD R2, R6, 0xffffffe ;  /* 0x0ffffffe06027836 */ /* 0x001fcc0000000000 */
[----:B------:R0:W2:Y:S02]  /*0710*/  F2I.FTZ.U32.TRUNC.NTZ R3, R2 ;  /* 0x0000000200037305 */ /* 0x0000a4000021f000 */
[----:B0-----:R-:W-:Y:S02]  /*0720*/  IMAD.MOV.U32 R2, RZ, RZ, RZ ;  /* 0x000000ffff027224 */ /* 0x001fe400078e00ff */
[----:B--2---:R-:W-:-:S04]  /*0730*/  IMAD.MOV R8, RZ, RZ, -R3 ;  /* 0x000000ffff087224 */ /* 0x004fc800078e0a03 */
[----:B------:R-:W-:Y:S01]  /*0740*/  IMAD.MOV.U32 R4, RZ, RZ, R8 ;  /* 0x000000ffff047224 */ /* 0x000fe200078e0008 */
[----:B------:R-:W-:-:S03]  /*0750*/  IABS R8, R11 ;  /* 0x0000000b00087213 */ /* 0x000fc60000000000 */
[----:B------:R-:W-:Y:S02]  /*0760*/  IMAD R5, R4, R9, RZ ;  /* 0x0000000904057224 */ /* 0x000fe400078e02ff */
[----:B------:R-:W-:Y:S01]  /*0770*/  IMAD.MOV.U32 R4, RZ, RZ, R7 ;  /* 0x000000ffff047224 */ /* 0x000fe200078e0007 */
[----:B------:R-:W-:Y:S01]  /*0780*/  LOP3.LUT R7, R0, 0x7f, RZ, 0xc0, !PT ;  /* 0x0000007f00077812 */ /* 0x000fe200078ec0ff */
[----:B------:R-:W-:-:S04]  /*0790*/  IMAD.HI.U32 R3, R3, R5, R2 ;  /* 0x0000000503037227 */ /* 0x000fc800078e0002 */
[----:B------:R-:W-:Y:S01]  /*07a0*/  IMAD.MOV R2, RZ, RZ, -R8 ;  /* 0x000000ffff027224 */ /* 0x000fe200078e0a08 */
[----:B------:R-:W-:Y:S01]  /*07b0*/  IABS R8, R65 ;  /* 0x0000004100087213 */ /* 0x000fe20000000000 */
[----:B------:R-:W-:-:S03]  /*07c0*/  IMAD.HI.U32 R3, R3, R4, RZ ;  /* 0x0000000403037227 */ /* 0x000fc600078e00ff */
[----:B------:R-:W0:Y:S01]  /*07d0*/  I2F.RP R6, R8 ;  /* 0x0000000800067306 */ /* 0x000e220000209400 */
[----:B------:R-:W-:-:S05]  /*07e0*/  IMAD R2, R3, R2, R4 ;  /* 0x0000000203027224 */ /* 0x000fca00078e0204 */
[----:B------:R-:W-:Y:S02]  /*07f0*/  ISETP.GT.U32.AND P1, PT, R9, R2, PT ;  /* 0x000000020900720c */ /* 0x000fe40003f24070 */
[----:B------:R-:W2:Y:S08]  /*0800*/  I2F.RP R4, R19 ;  /* 0x0000001300047306 */ /* 0x000eb00000209400 */
[----:B0-----:R-:W0:Y:S03]  /*0810*/  MUFU.RCP R6, R6 ;  /* 0x0000000600067308 */ /* 0x001e260000001000 */
[----:B------:R-:W-:-:S02]  /*0820*/  @!P1 IMAD.IADD R2, R2, 0x1, -R9 ;  /* 0x0000000102029824 */ /* 0x000fc400078e0a09 */
[----:B------:R-:W-:Y:S01]  /*0830*/  @!P1 VIADD R3, R3, 0x1 ;  /* 0x0000000103039836 */ /* 0x000fe20000000000 */
[----:B------:R-:W-:Y:S02]  /*0840*/  ISETP.NE.AND P1, PT, R11, RZ, PT ;  /* 0x000000ff0b00720c */ /* 0x000fe40003f25270 */
[----:B------:R-:W-:Y:S01]  /*0850*/  ISETP.GE.U32.AND P0, PT, R2, R9, PT ;  /* 0x000000090200720c */ /* 0x000fe20003f06070 */
[----:B--2---:R-:W2:Y:S01]  /*0860*/  MUFU.RCP R4, R4 ;  /* 0x0000000400047308 */ /* 0x004ea20000001000 */
[----:B------:R-:W-:-:S04]  /*0870*/  LOP3.LUT R2, R12, R11, RZ, 0x3c, !PT ;  /* 0x0000000b0c027212 */ /* 0x000fc800078e3cff */
[----:B------:R-:W-:Y:S01]  /*0880*/  ISETP.GE.AND P2, PT, R2, RZ, PT ;  /* 0x000000ff0200720c */ /* 0x000fe20003f46270 */
[----:B0-----:R-:W-:-:S06]  /*0890*/  VIADD R6, R6, 0xffffffe ;  /* 0x0ffffffe06067836 */ /* 0x001fcc0000000000 */
[----:B------:R-:W-:-:S04]  /*08a0*/  @P0 VIADD R3, R3, 0x1 ;  /* 0x0000000103030836 */ /* 0x000fc80000000000 */
[----:B------:R-:W-:Y:S01]  /*08b0*/  IMAD.MOV.U32 R9, RZ, RZ, R3 ;  /* 0x000000ffff097224 */ /* 0x000fe200078e0003 */
[----:B------:R-:W-:Y:S01]  /*08c0*/  SHF.R.U32.HI R3, RZ, 0x7, R0 ;  /* 0x00000007ff037819 */ /* 0x000fe20000011600 */
[----:B--2---:R-:W-:Y:S02]  /*08d0*/  VIADD R5, R4, 0xffffffe ;  /* 0x0ffffffe04057836 */ /* 0x004fe40000000000 */
[----:B------:R-:W-:Y:S01]  /*08e0*/  @!P2 IMAD.MOV R9, RZ, RZ, -R9 ;  /* 0x000000ffff09a224 */ /* 0x000fe200078e0a09 */
[----:B------:R-:W-:Y:S02]  /*08f0*/  @!P1 LOP3.LUT R9, RZ, R11, RZ, 0x33, !PT ;  /* 0x0000000bff099212 */ /* 0x000fe400078e33ff */
[----:B------:R-:W-:Y:S01]  /*0900*/  SGXT.U32 R3, R3, 0x1 ;  /* 0x000000010303781a */ /* 0x000fe20000000000 */
[----:B------:R-:W0:Y:S02]  /*0910*/  F2I.FTZ.U32.TRUNC.NTZ R5, R5 ;  /* 0x0000000500057305 */ /* 0x000e24000021f000 */
[----:B------:R-:W-:-:S02]  /*0920*/  IMAD.MOV R2, RZ, RZ, -R9 ;  /* 0x000000ffff027224 */ /* 0x000fc400078e0a09 */
[----:B-----5:R-:W-:Y:S02]  /*0930*/  IMAD R15, R3, R82, RZ ;  /* 0x00000052030f7224 */ /* 0x020fe400078e02ff */
[----:B------:R-:W-:Y:S02]  /*0940*/  IMAD R2, R11, R2, R12 ;  /* 0x000000020b027224 */ /* 0x000fe400078e020c */
[----:B------:R-:W-:Y:S02]  /*0950*/  IMAD R33, R82, 0x2, R15 ;  /* 0x0000000252217824 */ /* 0x000fe400078e020f */
[----:B------:R-:W-:Y:S02]  /*0960*/  IMAD.IADD R2, R10, 0x1, R2 ;  /* 0x000000010a027824 */ /* 0x000fe400078e0202 */
[----:B------:R-:W-:Y:S02]  /*0970*/  IMAD R23, R82, 0x2, R33 ;  /* 0x0000000252177824 */ /* 0x000fe400078e0221 */
[----:B------:R-:W-:-:S02]  /*0980*/  IMAD R2, R2, 0x80, R7 ;  /* 0x0000008002027824 */ /* 0x000fc400078e0207 */
[----:B0-----:R-:W-:Y:S02]  /*0990*/  IMAD.MOV R4, RZ, RZ, -R5 ;  /* 0x000000ffff047224 */ /* 0x001fe400078e0a05 */
[----:B------:R-:W-:Y:S01]  /*09a0*/  IMAD R17, R82, 0x2, R23 ;  /* 0x0000000252117824 */ /* 0x000fe200078e0217 */
[----:B------:R-:W-:Y:S01]  /*09b0*/  IABS R10, R2 ;  /* 0x00000002000a7213 */ /* 0x000fe20000000000 */
[----:B------:R-:W-:Y:S01]  /*09c0*/  IMAD R7, R4, R19, RZ ;  /* 0x0000001304077224 */ /* 0x000fe200078e02ff */
[----:B------:R-:W-:Y:S01]  /*09d0*/  ISETP.GE.AND P1, PT, R2, RZ, PT ;  /* 0x000000ff0200720c */ /* 0x000fe20003f26270 */
[----:B------:R-:W-:Y:S02]  /*09e0*/  IMAD.MOV.U32 R4, RZ, RZ, RZ ;  /* 0x000000ffff047224 */ /* 0x000fe400078e00ff */
[----:B------:R-:W-:Y:S02]  /*09f0*/  IMAD R21, R82, 0x2, R17 ;  /* 0x0000000252157824 */ /* 0x000fe400078e0211 */
[----:B------:R-:W-:-:S02]  /*0a00*/  IMAD.HI.U32 R4, R5, R7, R4 ;  /* 0x0000000705047227 */ /* 0x000fc400078e0004 */
[----:B------:R0:W2:Y:S02]  /*0a10*/  F2I.FTZ.U32.TRUNC.NTZ R5, R6 ;  /* 0x0000000600057305 */ /* 0x0000a4000021f000 */
[----:B------:R-:W-:Y:S01]  /*0a20*/  IMAD.MOV.U32 R7, RZ, RZ, R10 ;  /* 0x000000ffff077224 */ /* 0x000fe200078e000a */
[----:B------:R-:W-:Y:S01]  /*0a30*/  SHF.R.U32.HI R10, RZ, 0x6, R0 ;  /* 0x00000006ff0a7819 */ /* 0x000fe20000011600 */
[----:B------:R-:W-:Y:S02]  /*0a40*/  IMAD R27, R82, 0x2, R21 ;  /* 0x00000002521b7824 */ /* 0x000fe400078e0215 */
[----:B------:R-:W-:-:S04]  /*0a50*/  IMAD.HI.U32 R4, R4, R7, RZ ;  /* 0x0000000704047227 */ /* 0x000fc800078e00ff */
[----:B------:R-:W-:Y:S02]  /*0a60*/  IMAD.MOV R4, RZ, RZ, -R4 ;  /* 0x000000ffff047224 */ /* 0x000fe400078e0a04 */
[----:B------:R-:W-:Y:S02]  /*0a70*/  IMAD.SHL.U32 R12, R9, 0x10, RZ ;  /* 0x00000010090c7824 */ /* 0x000fe400078e00ff */
[C---:B0-----:R-:W-:Y:S01]  /*0a80*/  IMAD R6, R19.reuse, R4, R7 ;  /* 0x0000000413067224 */ /* 0x041fe200078e0207 */
[----:B------:R-:W-:Y:S01]  /*0a90*/  SGXT.U32 R7, R10, 0x2 ;  /* 0x000000020a07781a */ /* 0x000fe20000000000 */
[----:B------:R-:W-:Y:S02]  /*0aa0*/  IMAD R35, R82, 0x2, R27 ;  /* 0x0000000252237824 */ /* 0x000fe400078e021b */
[----:B--2---:R-:W-:Y:S01]  /*0ab0*/  IMAD.MOV R11, RZ, RZ, -R5 ;  /* 0x000000ffff0b7224 */ /* 0x004fe200078e0a05 */
[----:B------:R-:W-:Y:S01]  /*0ac0*/  LOP3.LUT R10, R12, R7, RZ, 0xfc, !PT ;  /* 0x000000070c0a7212 */ /* 0x000fe200078efcff */
[----:B------:R-:W-:Y:S01]  /*0ad0*/  IMAD R7, R82, 0x2, R35 ;  /* 0x0000000252077824 */ /* 0x000fe200078e0223 */
[----:B------:R-:W-:Y:S01]  /*0ae0*/  ISETP.GT.U32.AND P0, PT, R19, R6, PT ;  /* 0x000000061300720c */ /* 0x000fe20003f04070 */
[----:B------:R-:W-:Y:S01]  /*0af0*/  IMAD R9, R11, R8, RZ ;  /* 0x000000080b097224 */ /* 0x000fe200078e02ff */
[----:B------:R-:W-:Y:S01]  /*0b00*/  LOP3.LUT R22, R10, 0x8, RZ, 0xfc, !PT ;  /* 0x000000080a167812 */ /* 0x000fe200078efcff */
[----:B------:R-:W-:Y:S01]  /*0b10*/  IMAD.MOV.U32 R4, RZ, RZ, RZ ;  /* 0x000000ffff047224 */ /* 0x000fe200078e00ff */
[----:B------:R-:W-:Y:S01]  /*0b20*/  IABS R45, R10 ;  /* 0x0000000a002d7213 */ /* 0x000fe20000000000 */
[----:B------:R-:W-:Y:S01]  /*0b30*/  IMAD R29, R82, 0x2, R7 ;  /* 0x00000002521d7824 */ /* 0x000fe200078e0207 */
[----:B------:R-:W-:Y:S01]  /*0b40*/  IABS R51, R22 ;  /* 0x0000001600337213 */ /* 0x000fe20000000000 */
[----:B------:R-:W-:Y:S01]  /*0b50*/  IMAD.HI.U32 R4, R5, R9, R4 ;  /* 0x0000000905047227 */ /* 0x000fe200078e0004 */
[----:B------:R-:W-:-:S02]  /*0b60*/  LOP3.LUT R14, R10, 0x4, RZ, 0xfc, !PT ;  /* 0x000000040a0e7812 */ /* 0x000fc400078efcff */
[----:B------:R-:W-:Y:S01]  /*0b70*/  LOP3.LUT R18, R10, 0xc, RZ, 0xfc, !PT ;  /* 0x0000000c0a127812 */ /* 0x000fe200078efcff */
[----:B------:R-:W-:Y:S01]  /*0b80*/  IMAD.SHL.U32 R5, R13, 0x200000, RZ ;  /* 0x002000000d057824 */ /* 0x000fe200078e00ff */
[----:B------:R-:W-:Y:S01]  /*0b90*/  IABS R63, R14 ;  /* 0x0000000e003f7213 */ /* 0x000fe20000000000 */
[----:B------:R-:W-:Y:S01]  /*0ba0*/  IMAD R31, R82, 0x2, R29 ;  /* 0x00000002521f7824 */ /* 0x000fe200078e021d */
[----:B------:R-:W-:Y:S01]  /*0bb0*/  IABS R53, R18 ;  /* 0x0000001200357213 */ /* 0x000fe20000000000 */
[----:B------:R-:W-:Y:S01]  /*0bc0*/  @!P0 IMAD.IADD R6, R6, 0x1, -R19 ;  /* 0x0000000106068824 */ /* 0x000fe200078e0a13 */
[----:B------:R-:W-:Y:S01]  /*0bd0*/  LOP3.LUT R9, R5, 0x600000, RZ, 0xc0, !PT ;  /* 0x0060000005097812 */ /* 0x000fe200078ec0ff */
[C---:B------:R-:W-:Y:S02]  /*0be0*/  IMAD R37, R82.reuse, 0x2, R31 ;  /* 0x0000000252257824 */ /* 0x040fe400078e021f */
[----:B------:R-:W-:Y:S01]  /*0bf0*/  IMAD.SHL.U32 R11, R13, 0x2, RZ ;  /* 0x000000020d0b7824 */ /* 0x000fe200078e00ff */
[----:B------:R-:W-:Y:S01]  /*0c00*/  R2UR UR5, R9 ;  /* 0x00000000090572ca */ /* 0x000fe200000e0000 */
[----:B------:R-:W-:Y:S01]  /*0c10*/  IMAD R9, R82, 0x2, R37 ;  /* 0x0000000252097824 */ /* 0x000fe200078e0225 */
[----:B------:R-:W-:Y:S01]  /*0c20*/  ISETP.GT.U32.AND P0, PT, R19, R6, PT ;  /* 0x000000061300720c */ /* 0x000fe20003f04070 */
[----:B------:R-:W-:Y:S01]  /*0c30*/  IMAD.HI.U32 R5, R4, R45, RZ ;  /* 0x0000002d04057227 */ /* 0x000fe200078e00ff */
[----:B------:R-:W-:-:S03]  /*0c40*/  LOP3.LUT R11, R11, 0x8, RZ, 0xc0, !PT ;  /* 0x000000080b0b7812 */ /* 0x000fc600078ec0ff */
[----:B------:R-:W-:Y:S01]  /*0c50*/  IMAD R39, R82, 0x2, R9 ;  /* 0x0000000252277824 */ /* 0x000fe200078e0209 */
[----:B------:R-:W-:Y:S01]  /*0c60*/  R2UR UR10, R11 ;  /* 0x000000000b0a72ca */ /* 0x000fe200000e0000 */
[----:B------:R-:W-:-:S04]  /*0c70*/  IMAD.HI.U32 R11, R4, R51, RZ ;  /* 0x00000033040b7227 */ /* 0x000fc800078e00ff */
[C---:B------:R-:W-:Y:S02]  /*0c80*/  IMAD R43, R82.reuse, 0x2, R39 ;  /* 0x00000002522b7824 */ /* 0x040fe400078e0227 */
[----:B------:R-:W-:Y:S02]  /*0c90*/  IMAD.MOV R16, RZ, RZ, -R11 ;  /* 0x000000ffff107224 */ /* 0x000fe400078e0a0b */
[----:B------:R-:W-:Y:S02]  /*0ca0*/  IMAD R55, R82, 0x2, R43 ;  /* 0x0000000252377824 */ /* 0x000fe400078e022b */
[----:B------:R-:W-:Y:S01]  /*0cb0*/  @!P0 IMAD.IADD R6, R6, 0x1, -R19 ;  /* 0x0000000106068824 */ /* 0x000fe200078e0a13 */
[----:B------:R-:W-:Y:S01]  /*0cc0*/  ISETP.NE.AND P0, PT, R64, RZ, PT ;  /* 0x000000ff4000720c */ /* 0x000fe20003f05270 */
[C---:B------:R-:W-:Y:S01]  /*0cd0*/  IMAD R41, R82.reuse, 0x2, R55 ;  /* 0x0000000252297824 */ /* 0x040fe200078e0237 */
[----:B------:R-:W-:Y:S01]  /*0ce0*/  LOP3.LUT R19, R3, 0xa, RZ, 0xfc, !PT ;  /* 0x0000000a03137812 */ /* 0x000fe200078efcff */
[----:B------:R-:W-:Y:S01]  /*0cf0*/  IMAD.MOV R5, RZ, RZ, -R5 ;  /* 0x000000ffff057224 */ /* 0x000fe200078e0a05 */
[----:B------:R-:W-:Y:S01]  /*0d00*/  UIADD3 UR10, UPT, UPT, UR10, UR5, UR8 ;  /* 0x000000050a0a7290 */ /* 0x000fe2000fffe008 */
[----:B------:R-:W-:-:S02]  /*0d10*/  IMAD R57, R82, 0x2, R41 ;  /* 0x0000000252397824 */ /* 0x000fc400078e0229 */
[----:B------:R-:W-:Y:S02]  /*0d20*/  IMAD R45, R8, R5, R45 ;  /* 0x00000005082d7224 */ /* 0x000fe400078e022d */
[----:B------:R-:W-:Y:S02]  /*0d30*/  IMAD R11, R82, 0x2, R57 ;  /* 0x00000002520b7824 */ /* 0x000fe400078e0239 */
[----:B------:R-:W-:-:S04]  /*0d40*/  IMAD.HI.U32 R5, R4, R63, RZ ;  /* 0x0000003f04057227 */ /* 0x000fc800078e00ff */
[----:B------:R-:W-:Y:S02]  /*0d50*/  IMAD R59, R82, 0x2, R11 ;  /* 0x00000002523b7824 */ /* 0x000fe400078e020b */
[----:B------:R-:W-:-:S04]  /*0d60*/  IMAD.HI.U32 R4, R4, R53, RZ ;  /* 0x0000003504047227 */ /* 0x000fc800078e00ff */
[C---:B------:R-:W-:Y:S02]  /*0d70*/  IMAD R79, R82.reuse, 0x2, R59 ;  /* 0x00000002524f7824 */ /* 0x040fe400078e023b */
[----:B------:R-:W-:Y:S02]  /*0d80*/  IMAD.MOV R4, RZ, RZ, -R4 ;  /* 0x000000ffff047224 */ /* 0x000fe400078e0a04 */
[C---:B------:R-:W-:Y:S02]  /*0d90*/  IMAD R61, R82.reuse, 0x2, R79 ;  /* 0x00000002523d7824 */ /* 0x040fe400078e024f */
[----:B------:R-:W-:Y:S01]  /*0da0*/  @!P1 IMAD.MOV R6, RZ, RZ, -R6 ;  /* 0x000000ffff069224 */ /* 0x000fe200078e0a06 */
[----:B------:R-:W-:Y:S01]  /*0db0*/  @!P0 LOP3.LUT R6, RZ, R64, RZ, 0x33, !PT ;  /* 0x00000040ff068212 */ /* 0x000fe200078e33ff */
[----:B------:R-:W-:Y:S01]  /*0dc0*/  IMAD R67, R82, 0x2, R61 ;  /* 0x0000000252437824 */ /* 0x000fe200078e023d */
[----:B------:R-:W-:Y:S01]  /*0dd0*/  LOP3.LUT P0, RZ, R0, 0xff, RZ, 0xc0, !PT ;  /* 0x000000ff00ff7812 */ /* 0x000fe2000780c0ff */
[----:B------:R-:W-:-:S02]  /*0de0*/  IMAD R53, R8, R4, R53 ;  /* 0x0000000408357224 */ /* 0x000fc400078e0235 */
[----:B------:R-:W-:Y:S02]  /*0df0*/  IMAD.MOV R5, RZ, RZ, -R5 ;  /* 0x000000ffff057224 */ /* 0x000fe400078e0a05 */
[----:B-1----:R-:W-:Y:S02]  /*0e00*/  VIADD R4, R74, 0x3f ;  /* 0x0000003f4a047836 */ /* 0x002fe40000000000 */
[----:B------:R-:W-:Y:S02]  /*0e10*/  IMAD R91, R6, R75, RZ ;  /* 0x0000004b065b7224 */ /* 0x000fe400078e02ff */
[----:B------:R-:W-:Y:S01]  /*0e20*/  IMAD R75, R82, 0x2, R67 ;  /* 0x00000002524b7824 */ /* 0x000fe200078e0243 */
[----:B------:R-:W-:Y:S01]  /*0e30*/  ISETP.GT.AND P1, PT, R4, 0x3f, PT ;  /* 0x0000003f0400780c */ /* 0x000fe20003f24270 */
[----:B------:R-:W-:Y:S01]  /*0e40*/  IMAD R63, R8, R5, R63 ;  /* 0x00000005083f7224 */ /* 0x000fe200078e023f */
[----:B------:R-:W-:Y:S01]  /*0e50*/  LOP3.LUT R5, R3, 0x8, RZ, 0xfc, !PT ;  /* 0x0000000803057812 */ /* 0x000fe200078efcff */
[----:B------:R-:W-:Y:S01]  /*0e60*/  IMAD R81, R82, 0x2, R75 ;  /* 0x0000000252517824 */ /* 0x000fe200078e024b */
[----:B------:R-:W-:Y:S01]  /*0e70*/  ISETP.LT.AND P2, PT, R19, R74, P1 ;  /* 0x0000004a1300720c */ /* 0x000fe20000f41270 */
[----:B------:R-:W-:Y:S01]  /*0e80*/  IMAD R51, R8, R16, R51 ;  /* 0x0000001008337224 */ /* 0x000fe200078e0233 */
[----:B------:R-:W-:Y:S01]  /*0e90*/  ISETP.LT.AND P3, PT, R5, R74, P1 ;  /* 0x0000004a0500720c */ /* 0x000fe20000f61270 */
[----:B------:R-:W-:Y:S01]  /*0ea0*/  IMAD R69, R82, 0x2, R81 ;  /* 0x0000000252457824 */ /* 0x000fe200078e0251 */
[----:B------:R-:W-:Y:S01]  /*0eb0*/  PRMT R5, RZ, 0x7610, R5 ;  /* 0x00007610ff057816 */ /* 0x000fe20000000005 */
[----:B----4-:R-:W-:Y:S10]  /*0ec0*/  @P4 BRA `(.L_x_5) ;  /* 0x0000000000184947 */ /* 0x010ff40003800000 */
[----:B------:R-:W-:Y:S01]  /*0ed0*/  ELECT P4, URZ, PT ;  /* 0x0000000000ff782f */ /* 0x000fe20003880000 */
[----:B------:R-:W-:Y:S01]  /*0ee0*/  IMAD.MOV.U32 R6, RZ, RZ, 0x1 ;  /* 0x00000001ff067424 */ /* 0x000fe200078e00ff */
[----:B------:R-:W-:Y:S01]  /*0ef0*/  UMOV UR5, 0x40 ;  /* 0x0000004000057882 */ /* 0x000fe20000000000 */
[----:B------:R-:W-:Y:S01]  /*0f00*/  UVIRTCOUNT.DEALLOC.SMPOOL 0x80 ;  /* 0x000000800000784c */ /* 0x000fe20000000000 */
[----:B------:R-:W-:-:S09]  /*0f10*/  ULEA UR5, UR4, UR5, 0x18 ;  /* 0x0000000504057291 */ /* 0x000fd2000f8ec0ff */
[----:B------:R0:W-:Y:S03]  /*0f20*/  @P4 STS.U8 [UR5], R6 ;  /* 0x00000006ff004988 */ /* 0x0001e60008000005 */
.L_x_5:
[----:B------:R-:W-:Y:S01]  /*0f30*/  STTM.x8 tmem[UR10], RZ ;  /* 0x000000ff000079ed */ /* 0x000fe200081c000a */
[----:B------:R-:W1:Y:S02]  /*0f40*/  FENCE.VIEW.ASYNC.T ;  /* 0x00000000000073c6 */ /* 0x000e640000000200 */
[----:B-1----:R-:W-:Y:S01]  /*0f50*/  VOTEU.ALL UP0, P0 ;  /* 0x0000000000ff7886 */ /* 0x002fe20000000000 */
[----:B------:R-:W-:Y:S01]  /*0f60*/  VOTEU.ALL UP1, P0 ;  /* 0x0000000000ff7886 */ /* 0x000fe20000020000 */
[----:B------:R-:W-:Y:S01]  /*0f70*/  IMAD.SHL.U32 R19, R91, 0x2, RZ ;  /* 0x000000025b137824 */ /* 0x000fe200078e00ff */
[----:B------:R-:W-:Y:S01]  /*0f80*/  ISETP.GT.U32.AND P4, PT, R8, R45, PT ;  /* 0x0000002d0800720c */ /* 0x000fe20003f84070 */
[----:B------:R-:W-:Y:S01]  /*0f90*/  IMAD R77, R82, 0x2, R69 ;  /* 0x00000002524d7824 */ /* 0x000fe200078e0245 */
[----:B------:R-:W-:-:S04]  /*0fa0*/  @!UP0 UIADD3 UR4, UPT, UPT, -UR6, 0x100000, URZ ;  /* 0x0010000006048890 */ /* 0x000fc8000fffe1ff */
[----:B------:R-:W-:Y:S02]  /*0fb0*/  @!UP0 USHF.L.U32 UR5, UR4, 0xb, URZ ;  /* 0x0000000b04058899 */ /* 0x000fe400080006ff */
[----:B------:R-:W-:Y:S01]  /*0fc0*/  @!UP0 USHF.L.U32 UR4, UR4, 0x1, URZ ;  /* 0x0000000104048899 */ /* 0x000fe200080006ff */
[----:B------:R-:W-:Y:S01]  /*0fd0*/  BAR.SYNC.DEFER_BLOCKING 0x0 ;  /* 0x0000000000007b1d */ /* 0x000fe20000010000 */
[----:B------:R-:W-:Y:S01]  /*0fe0*/  IADD3 R16, P5, PT, R19, UR12, RZ ;  /* 0x0000000c13107c10 */ /* 0x000fe2000ffbe0ff */
[----:B------:R-:W-:-:S03]  /*0ff0*/  IMAD R85, R82, 0x2, R77 ;  /* 0x0000000252557824 */ /* 0x000fc600078e024d */
[----:B------:R-:W-:Y:S01]  /*1000*/  LEA.HI.X.SX32 R50, R91, UR13, 0x1, P5 ;  /* 0x0000000d5b327c11 */ /* 0x000fe2000a8f0eff */
[C---:B------:R-:W-:Y:S01]  /*1010*/  IMAD R87, R82.reuse, 0x2, R85 ;  /* 0x0000000252577824 */ /* 0x040fe200078e0255 */
[----:B------:R-:W-:Y:S01]  /*1020*/  LEA R24, P5, R21, R16, 0x1 ;  /* 0x0000001015187211 */ /* 0x000fe200078a08ff */
[----:B------:R-:W1:Y:S01]  /*1030*/  LDCU.64 UR16, c[0x0][0x380] ;  /* 0x00007000ff1077ac */ /* 0x000e620008000a00 */
[----:B------:R-:W-:Y:S02]  /*1040*/  @!P4 IMAD.IADD R45, R45, 0x1, -R8 ;  /* 0x000000012d2dc824 */ /* 0x000fe400078e0a08 */
[----:B------:R-:W-:Y:S01]  /*1050*/  LEA.HI.X.SX32 R25, R21, R50, 0x1, P5 ;  /* 0x0000003215197211 */ /* 0x000fe200028f0eff */
[C---:B------:R-:W-:Y:S01]  /*1060*/  IMAD R89, R82.reuse, 0x2, R87 ;  /* 0x0000000252597824 */ /* 0x040fe200078e0257 */
[C---:B------:R-:W-:Y:S01]  /*1070*/  LEA R26, P5, R27.reuse, R16, 0x1 ;  /* 0x000000101b1a7211 */ /* 0x040fe200078a08ff */
[----:B------:R-:W2:Y:S02]  /*1080*/  FENCE.VIEW.ASYNC.S ;  /* 0x00000000000073c6 */ /* 0x000ea40000000000 */
[----:B--2---:R2:W3:Y:S02]  /*1090*/  @!UP1 SYNCS.EXCH.64 URZ, [UR11], UR4 ;  /* 0x000000040bff95b2 */ /* 0x0044e40008000100 */
[----:B---3--:R-:W-:Y:S01]  /*10a0*/  BAR.SYNC.DEFER_BLOCKING 0x0 ;  /* 0x0000000000007b1d */ /* 0x008fe20000010000 */
[----:B------:R-:W-:Y:S01]  /*10b0*/  LEA.HI.X.SX32 R27, R27, R50, 0x1, P5 ;  /* 0x000000321b1b7211 */ /* 0x000fe200028f0eff */
[----:B------:R-:W-:Y:S01]  /*10c0*/  IMAD R93, R82, 0x2, R89 ;  /* 0x00000002525d7824 */ /* 0x000fe200078e0259 */
[----:B------:R-:W-:-:S02]  /*10d0*/  LEA R20, P5, R29, R16, 0x1 ;  /* 0x000000101d147211 */ /* 0x000fc400078a08ff */
[----:B------:R-:W-:Y:S02]  /*10e0*/  LEA R48, P4, R31, R16, 0x1 ;  /* 0x000000101f307211 */ /* 0x000fe400078808ff */
[-C--:B------:R-:W-:Y:S02]  /*10f0*/  LEA.HI.X.SX32 R21, R29, R50.reuse, 0x1, P5 ;  /* 0x000000321d157211 */ /* 0x080fe400028f0eff */
[----:B------:R-:W-:Y:S02]  /*1100*/  LEA.HI.X.SX32 R49, R31, R50, 0x1, P4 ;  /* 0x000000321f317211 */ /* 0x000fe400020f0eff */
[C---:B------:R-:W-:Y:S01]  /*1110*/  LEA R72, P5, R43.reuse, R16, 0x1 ;  /* 0x000000102b487211 */ /* 0x040fe200078a08ff */
[----:B--2---:R-:W2:Y:S03]  /*1120*/  LDCU UR4, c[0x0][0x3b0] ;  /* 0x00007600ff0477ac */ /* 0x004ea60008000800 */
[----:B------:R-:W-:Y:S01]  /*1130*/  LEA.HI.X.SX32 R73, R43, R50, 0x1, P5 ;  /* 0x000000322b497211 */ /* 0x000fe200028f0eff */
[----:B------:R3:W4:Y:S01]  /*1140*/  @P2 LDG.E.U16 R5, desc[UR18][R26.64] ;  /* 0x000000121a052981 */ /* 0x000722000c1e1500 */
[----:B------:R-:W-:-:S03]  /*1150*/  LEA R46, P2, R39, R16, 0x1 ;  /* 0x00000010272e7211 */ /* 0x000fc600078408ff */
[----:B------:R5:W2:Y:S01]  /*1160*/  @P3 LDG.E.U16 R44, desc[UR18][R24.64] ;  /* 0x00000012182c3981 */ /* 0x000aa2000c1e1500 */
[----:B------:R-:W-:Y:S01]  /*1170*/  LEA.HI.X.SX32 R47, R39, R50, 0x1, P2 ;  /* 0x00000032272f7211 */ /* 0x000fe200010f0eff */
[----:B------:R-:W-:Y:S01]  /*1180*/  IMAD R95, R82, 0x2, R93 ;  /* 0x00000002525f7824 */ /* 0x000fe200078e025d */
[-C--:B------:R-:W-:Y:S02]  /*1190*/  LEA R70, P5, R61, R16.reuse, 0x1 ;  /* 0x000000103d467211 */ /* 0x080fe400078a08ff */
[-C--:B---3--:R-:W-:Y:S02]  /*11a0*/  LEA R26, P2, R11, R16.reuse, 0x1 ;  /* 0x000000100b1a7211 */ /* 0x088fe400078408ff */
[----:B-----5:R-:W-:-:S04]  /*11b0*/  LEA R24, P4, R57, R16, 0x1 ;  /* 0x0000001039187211 */ /* 0x020fc800078808ff */
[----:B------:R-:W-:Y:S02]  /*11c0*/  LEA.HI.X.SX32 R25, R57, R50, 0x1, P4 ;  /* 0x0000003239197211 */ /* 0x000fe400020f0eff */
[----:B------:R-:W-:Y:S02]  /*11d0*/  LEA R28, P4, R67, R16, 0x1 ;  /* 0x00000010431c7211 */ /* 0x000fe400078808ff */
[----:B------:R-:W-:Y:S02]  /*11e0*/  LEA.HI.X.SX32 R27, R11, R50, 0x1, P2 ;  /* 0x000000320b1b7211 */ /* 0x000fe400010f0eff */
[----:B------:R-:W-:Y:S02]  /*11f0*/  LEA R42, P2, R69, R16, 0x1 ;  /* 0x00000010452a7211 */ /* 0x000fe400078408ff */
[-C--:B------:R-:W-:Y:S02]  /*1200*/  LEA.HI.X.SX32 R71, R61, R50.reuse, 0x1, P5 ;  /* 0x000000323d477211 */ /* 0x080fe400028f0eff */
[----:B------:R-:W-:-:S02]  /*1210*/  LEA.HI.X.SX32 R29, R67, R50, 0x1, P4 ;  /* 0x00000032431d7211 */ /* 0x000fc400020f0eff */
[-C--:B------:R-:W-:Y:S02]  /*1220*/  LEA R30, P5, R77, R16.reuse, 0x1 ;  /* 0x000000104d1e7211 */ /* 0x080fe400078a08ff */
[----:B------:R-:W-:Y:S02]  /*1230*/  LEA RZ, P4, R89, R16, 0x1 ;  /* 0x0000001059ff7211 */ /* 0x000fe400078808ff */
[----:B------:R-:W-:Y:S02]  /*1240*/  LEA.HI.X.SX32 R43, R69, R50, 0x1, P2 ;  /* 0x00000032452b7211 */ /* 0x000fe400010f0eff */
[----:B------:R-:W-:Y:S02]  /*1250*/  LEA R126, P2, R15, R16, 0x1 ;  /* 0x000000100f7e7211 */ /* 0x000fe400078408ff */
[-C--:B------:R-:W-:Y:S02]  /*1260*/  LEA.HI.X.SX32 R31, R77, R50.reuse, 0x1, P5 ;  /* 0x000000324d1f7211 */ /* 0x080fe400028f0eff */
[----:B------:R-:W-:-:S02]  /*1270*/  LEA.HI.X.SX32 R11, R89, R50, 0x1, P4 ;  /* 0x00000032590b7211 */ /* 0x000fc400020f0eff */
[-C--:B------:R-:W-:Y:S02]  /*1280*/  LEA RZ, P5, R93, R16.reuse, 0x1 ;  /* 0x000000105dff7211 */ /* 0x080fe400078a08ff */
[----:B------:R-:W-:Y:S02]  /*1290*/  LEA R68, P4, R35, R16, 0x1 ;  /* 0x0000001023447211 */ /* 0x000fe400078808ff */
[----:B------:R-:W-:Y:S02]  /*12a0*/  LEA.HI.X.SX32 R127, R15, R50, 0x1, P2 ;  /* 0x000000320f7f7211 */ /* 0x000fe400010f0eff */
[----:B------:R-:W-:Y:S02]  /*12b0*/  LEA R76, P2, R33, R16, 0x1 ;  /* 0x00000010214c7211 */ /* 0x000fe400078408ff */
[-C--:B------:R-:W-:Y:S02]  /*12c0*/  LEA.HI.X.SX32 R15, R93, R50.reuse, 0x1, P5 ;  /* 0x000000325d0f7211 */ /* 0x080fe400028f0eff */
[----:B------:R-:W-:-:S02]  /*12d0*/  LEA.HI.X.SX32 R69, R35, R50, 0x1, P4 ;  /* 0x0000003223457211 */ /* 0x000fc400020f0eff */
[-C--:B------:R-:W-:Y:S02]  /*12e0*/  LEA R66, P5, R37, R16.reuse, 0x1 ;  /* 0x0000001025427211 */ /* 0x080fe400078a08ff */
        /* <DEDUP_REMOVED lines=17> */
[----:B------:R-:W-:Y:S02]  /*1400*/  ISETP.GT.U32.AND P3, PT, R8, R45, PT ;  /* 0x0000002d0800720c */ /* 0x000fe40003f64070 */
[-C--:B0-----:R-:W-:Y:S02]  /*1410*/  LEA R6, P5, R79, R16.reuse, 0x1 ;  /* 0x000000104f067211 */ /* 0x081fe400078a08ff */
[----:B------:R-:W-:Y:S02]  /*1420*/  LEA R40, P4, R81, R16, 0x1 ;  /* 0x0000001051287211 */ /* 0x000fe400078808ff */
[----:B------:R-:W-:Y:S02]  /*1430*/  LEA.HI.X.SX32 R55, R41, R50, 0x1, P2 ;  /* 0x0000003229377211 */ /* 0x000fe400010f0eff */
[----:B------:R-:W-:Y:S02]  /*1440*/  LEA RZ, P2, R87, R16, 0x1 ;  /* 0x0000001057ff7211 */ /* 0x000fe400078408ff */
[----:B------:R-:W-:-:S02]  /*1450*/  LEA.HI.X.SX32 R7, R79, R50, 0x1, P5 ;  /* 0x000000324f077211 */ /* 0x000fc400028f0eff */
[----:B------:R-:W-:Y:S02]  /*1460*/  LEA.HI.X.SX32 R41, R81, R50, 0x1, P4 ;  /* 0x0000003251297211 */ /* 0x000fe400020f0eff */
[----:B------:R-:W-:Y:S02]  /*1470*/  LEA R78, P5, R23, R16, 0x1 ;  /* 0x00000010174e7211 */ /* 0x000fe400078a08ff */
[----:B------:R-:W-:Y:S01]  /*1480*/  ISETP.GT.U32.AND P4, PT, R8, R63, PT ;  /* 0x0000003f0800720c */ /* 0x000fe20003f84070 */
[----:B------:R-:W-:Y:S01]  /*1490*/  IMAD R82, R82, 0x2, R95 ;  /* 0x0000000252527824 */ /* 0x000fe200078e025f */
[----:B------:R-:W-:Y:S02]  /*14a0*/  LEA.HI.X.SX32 R9, R87, R50, 0x1, P2 ;  /* 0x0000003257097211 */ /* 0x000fe400010f0eff */
[----:B------:R-:W-:Y:S02]  /*14b0*/  LEA R80, P2, R17, R16, 0x1 ;  /* 0x0000001011507211 */ /* 0x000fe400078408ff */
[----:B------:R-:W-:-:S02]  /*14c0*/  LEA.HI.X.SX32 R79, R23, R50, 0x1, P5 ;  /* 0x00000032174f7211 */ /* 0x000fc400028f0eff */
[----:B------:R-:W-:Y:S01]  /*14d0*/  LOP3.LUT R23, R3, 0x10, RZ, 0xfc, !PT ;  /* 0x0000001003177812 */ /* 0x000fe200078efcff */
[--C-:B------:R-:W-:Y:S01]  /*14e0*/  @!P3 IMAD.IADD R45, R45, 0x1, -R8.reuse ;  /* 0x000000012d2db824 */ /* 0x100fe200078e0a08 */
[----:B------:R-:W-:Y:S02]  /*14f0*/  LEA R16, P5, R82, R16, 0x1 ;  /* 0x0000001052107211 */ /* 0x000fe400078a08ff */
[----:B------:R-:W-:Y:S02]  /*1500*/  LEA.HI.X.SX32 R81, R17, R50, 0x1, P2 ;  /* 0x0000003211517211 */ /* 0x000fe400010f0eff */
[----:B------:R-:W-:Y:S02]  /*1510*/  ISETP.GT.U32.AND P2, PT, R8, R51, PT ;  /* 0x000000330800720c */ /* 0x000fe40003f44070 */
[----:B------:R-:W-:Y:S02]  /*1520*/  ISETP.LT.AND P3, PT, R23, R74, P1 ;  /* 0x0000004a1700720c */ /* 0x000fe40000f61270 */
[----:B------:R-:W-:Y:S01]  /*1530*/  LEA.HI.X.SX32 R17, R82, R50, 0x1, P5 ;  /* 0x0000003252117211 */ /* 0x000fe200028f0eff */
[----:B------:R-:W-:Y:S01]  /*1540*/  @!P4 IMAD.IADD R63, R63, 0x1, -R8 ;  /* 0x000000013f3fc824 */ /* 0x000fe200078e0a08 */
[----:B------:R-:W-:-:S02]  /*1550*/  ISETP.GT.U32.AND P5, PT, R8, R53, PT ;  /* 0x000000350800720c */ /* 0x000fc40003fa4070 */
[----:B------:R-:W-:Y:S02]  /*1560*/  ISETP.GE.AND P4, PT, R10, RZ, PT ;  /* 0x000000ff0a00720c */ /* 0x000fe40003f86270 */
[----:B------:R-:W-:-:S03]  /*1570*/  PRMT R50, RZ, 0x7610, R50 ;  /* 0x00007610ff327816 */ /* 0x000fc60000000032 */
[--C-:B------:R-:W-:Y:S01]  /*1580*/  @!P2 IMAD.IADD R51, R51, 0x1, -R8.reuse ;  /* 0x000000013333a824 */ /* 0x100fe200078e0a08 */
[C---:B------:R-:W-:Y:S02]  /*1590*/  ISETP.GT.U32.AND P2, PT, R8.reuse, R63, PT ;  /* 0x0000003f0800720c */ /* 0x040fe40003f44070 */
[----:B------:R0:W3:Y:S03]  /*15a0*/  @P3 LDG.E.U16 R50, desc[UR18][R20.64] ;  /* 0x0000001214323981 */ /* 0x0000e6000c1e1500 */
[----:B------:R-:W-:Y:S01]  /*15b0*/  @!P5 IMAD.IADD R53, R53, 0x1, -R8 ;  /* 0x000000013535d824 */ /* 0x000fe200078e0a08 */
[----:B------:R-:W-:Y:S01]  /*15c0*/  ISETP.GT.U32.AND P5, PT, R8, R51, PT ;  /* 0x000000330800720c */ /* 0x000fe20003fa4070 */
[----:B------:R-:W-:Y:S01]  /*15d0*/  @!P4 IMAD.MOV R45, RZ, RZ, -R45 ;  /* 0x000000ffff2dc224 */ /* 0x000fe200078e0a2d */
[----:B0-----:R-:W0:Y:S01]  /*15e0*/  LDC R20, c[0x0][0x3a8] ;  /* 0x0000ea00ff147b82 */ /* 0x001e220000000800 */
[----:B------:R-:W-:-:S02]  /*15f0*/  ISETP.GE.AND P4, PT, R14, RZ, PT ;  /* 0x000000ff0e00720c */ /* 0x000fc40003f86270 */
[----:B------:R-:W-:Y:S02]  /*1600*/  ISETP.GT.U32.AND P3, PT, R8, R53, PT ;  /* 0x000000350800720c */ /* 0x000fe40003f64070 */
[----:B------:R-:W-:Y:S01]  /*1610*/  @!P2 IMAD.IADD R63, R63, 0x1, -R8 ;  /* 0x000000013f3fa824 */ /* 0x000fe200078e0a08 */
[----:B------:R-:W-:-:S05]  /*1620*/  ISETP.GE.AND P2, PT, R22, RZ, PT ;  /* 0x000000ff1600720c */ /* 0x000fca0003f46270 */
[--C-:B------:R-:W-:Y:S01]  /*1630*/  @!P5 IMAD.IADD R51, R51, 0x1, -R8.reuse ;  /* 0x000000013333d824 */ /* 0x100fe200078e0a08 */
[----:B------:R-:W-:Y:S02]  /*1640*/  ISETP.GE.AND P5, PT, R18, RZ, PT ;  /* 0x000000ff1200720c */ /* 0x000fe40003fa6270 */
[----:B------:R-:W-:Y:S01]  /*1650*/  LOP3.LUT R84, RZ, R65, RZ, 0x33, !PT ;  /* 0x00000041ff547212 */ /* 0x000fe200078e33ff */
[----:B------:R-:W-:Y:S01]  /*1660*/  @!P4 IMAD.MOV R63, RZ, RZ, -R63 ;  /* 0x000000ffff3fc224 */ /* 0x000fe200078e0a3f */
[----:B------:R-:W-:Y:S01]  /*1670*/  ISETP.NE.AND P4, PT, R65, RZ, PT ;  /* 0x000000ff4100720c */ /* 0x000fe20003f85270 */
[----:B------:R-:W-:Y:S01]  /*1680*/  @!P3 IMAD.IADD R53, R53, 0x1, -R8 ;  /* 0x000000013535b824 */ /* 0x000fe200078e0a08 */
[----:B------:R-:W-:Y:S02]  /*1690*/  LOP3.LUT R21, R3, 0x12, RZ, 0xfc, !PT ;  /* 0x0000001203157812 */ /* 0x000fe400078efcff */
[----:B------:R-:W-:Y:S02]  /*16a0*/  SEL R8, R84, R45, !P4 ;  /* 0x0000002d54087207 */ /* 0x000fe40006000000 */
[----:B------:R-:W-:Y:S01]  /*16b0*/  ISETP.LT.AND P3, PT, R21, R74, P1 ;  /* 0x0000004a1500720c */ /* 0x000fe20000f61270 */
[C---:B0-----:R-:W-:Y:S01]  /*16c0*/  IMAD R45, R3.reuse, R20, RZ ;  /* 0x00000014032d7224 */ /* 0x041fe200078e02ff */
[----:B------:R-:W-:-:S02]  /*16d0*/  LOP3.LUT R23, R3, 0x18, RZ, 0xfc, !PT ;  /* 0x0000001803177812 */ /* 0x000fc400078efcff */
[----:B------:R-:W-:Y:S01]  /*16e0*/  LOP3.LUT R21, R3, 0x1a, RZ, 0xfc, !PT ;  /* 0x0000001a03157812 */ /* 0x000fe200078efcff */
[C---:B------:R-:W-:Y:S02]  /*16f0*/  IMAD R45, R20.reuse, 0x2, R45 ;  /* 0x00000002142d7824 */ /* 0x040fe400078e022d */
[----:B------:R-:W-:Y:S01]  /*1700*/  @!P2 IMAD.MOV R51, RZ, RZ, -R51 ;  /* 0x000000ffff33a224 */ /* 0x000fe200078e0a33 */
[-C--:B------:R-:W-:Y:S01]  /*1710*/  ISETP.LT.AND P2, PT, R23, R74.reuse, P1 ;  /* 0x0000004a1700720c */ /* 0x080fe20000f41270 */
[----:B------:R-:W-:Y:S01]  /*1720*/  @!P5 IMAD.MOV R53, RZ, RZ, -R53 ;  /* 0x000000ffff35d224 */ /* 0x000fe200078e0a35 */
[----:B------:R-:W-:Y:S01]  /*1730*/  ISETP.LT.AND P5, PT, R21, R74, P1 ;  /* 0x0000004a1500720c */ /* 0x000fe20000fa1270 */
[C---:B------:R-:W-:Y:S01]  /*1740*/  IMAD R45, R20.reuse, 0x2, R45 ;  /* 0x00000002142d7824 */ /* 0x040fe200078e022d */
[----:B------:R-:W-:Y:S02]  /*1750*/  PRMT R21, RZ, 0x7610, R21 ;  /* 0x00007610ff157816 */ /* 0x000fe40000000015 */
[----:B------:R-:W-:Y:S01]  /*1760*/  LOP3.LUT R23, R3, 0x20, RZ, 0xfc, !PT ;  /* 0x0000002003177812 */ /* 0x000fe200078efcff */
[----:B------:R-:W-:Y:S01]  /*1770*/  IMAD R45, R20, 0x2, R45 ;  /* 0x00000002142d7824 */ /* 0x000fe200078e022d */
[----:B------:R-:W-:-:S02]  /*1780*/  PRMT R52, RZ, 0x7610, R52 ;  /* 0x00007610ff347816 */ /* 0x000fc40000000034 */
[----:B------:R-:W5:Y:S01]  /*1790*/  @P3 LDG.E.U16 R21, desc[UR18][R48.64] ;  /* 0x0000001230153981 */ /* 0x000f62000c1e1500 */
[-C--:B------:R-:W-:Y:S01]  /*17a0*/  ISETP.LT.AND P3, PT, R23, R74.reuse, P1 ;  /* 0x0000004a1700720c */ /* 0x080fe20000f61270 */
[C---:B------:R-:W-:Y:S01]  /*17b0*/  IMAD R96, R20.reuse, 0x2, R45 ;  /* 0x0000000214607824 */ /* 0x040fe200078e022d */
[----:B------:R-:W-:Y:S01]  /*17c0*/  LOP3.LUT R23, R3, 0x22, RZ, 0xfc, !PT ;  /* 0x0000002203177812 */ /* 0x000fe200078efcff */
[----:B------:R0:W3:Y:S01]  /*17d0*/  @P2 LDG.E.U16 R52, desc[UR18][R46.64] ;  /* 0x000000122e342981 */ /* 0x0000e2000c1e1500 */
[----:B------:R-:W-:Y:S02]  /*17e0*/  PRMT R62, RZ, 0x7610, R62 ;  /* 0x00007610ff3e7816 */ /* 0x000fe4000000003e */
[----:B------:R-:W-:Y:S02]  /*17f0*/  ISETP.LT.AND P2, PT, R23, R74, P1 ;  /* 0x0000004a1700720c */ /* 0x000fe40000f41270 */
[C---:B------:R-:W-:Y:S02]  /*1800*/  LOP3.LUT R23, R3.reuse, 0x28, RZ, 0xfc, !PT ;  /* 0x0000002803177812 */ /* 0x040fe400078efcff */
[----:B------:R-:W-:Y:S01]  /*1810*/  PRMT R22, RZ, 0x7610, R22 ;  /* 0x00007610ff167816 */ /* 0x000fe20000000016 */
[----:B0-----:R-:W-:Y:S01]  /*1820*/  IMAD R46, R20, 0x2, R96 ;  /* 0x00000002142e7824 */ /* 0x001fe200078e0260 */
[C---:B------:R-:W-:Y:S01]  /*1830*/  SEL R63, R84.reuse, R63, !P4 ;  /* 0x0000003f543f7207 */ /* 0x040fe20006000000 */
[----:B------:R0:W3:Y:S01]  /*1840*/  @P3 LDG.E.U16 R62, desc[UR18][R24.64] ;  /* 0x00000012183e3981 */ /* 0x0000e2000c1e1500 */
[----:B------:R-:W-:Y:S01]  /*1850*/  SEL R65, R84, R51, !P4 ;  /* 0x0000003354417207 */ /* 0x000fe20006000000 */
[----:B------:R-:W-:Y:S01]  /*1860*/  IMAD R98, R20, 0x2, R46 ;  /* 0x0000000214627824 */ /* 0x000fe200078e022e */
[----:B------:R-:W-:Y:S01]  /*1870*/  SEL R84, R84, R53, !P4 ;  /* 0x0000003554547207 */ /* 0x000fe20006000000 */
[----:B------:R-:W3:Y:S01]  /*1880*/  @P5 LDG.E.U16 R22, desc[UR18][R72.64] ;  /* 0x0000001248165981 */ /* 0x000ee2000c1e1500 */
[----:B------:R-:W-:-:S02]  /*1890*/  LOP3.LUT R49, R3, 0x2a, RZ, 0xfc, !PT ;  /* 0x0000002a03317812 */ /* 0x000fc400078efcff */
[-C--:B------:R-:W-:Y:S02]  /*18a0*/  ISETP.LT.AND P4, PT, R23, R74.reuse, P1 ;  /* 0x0000004a1700720c */ /* 0x080fe40000f81270 */
[----:B------:R-:W-:Y:S01]  /*18b0*/  LOP3.LUT R51, R3, 0x30, RZ, 0xfc, !PT ;  /* 0x0000003003337812 */ /* 0x000fe200078efcff */
[C---:B------:R-:W-:Y:S01]  /*18c0*/  IMAD R48, R20.reuse, 0x2, R98 ;  /* 0x0000000214307824 */ /* 0x040fe200078e0262 */
[----:B------:R-:W-:Y:S02]  /*18d0*/  PRMT R23, RZ, 0x7610, R23 ;  /* 0x00007610ff177816 */ /* 0x000fe40000000017 */
[-C--:B------:R-:W-:Y:S02]  /*18e0*/  ISETP.LT.AND P3, PT, R49, R74.reuse, P1 ;  /* 0x0000004a3100720c */ /* 0x080fe40000f61270 */
[-C--:B------:R-:W-:Y:S02]  /*18f0*/  ISETP.LT.AND P5, PT, R51, R74.reuse, P1 ;  /* 0x0000004a3300720c */ /* 0x080fe40000fa1270 */
[----:B------:R-:W-:Y:S01]  /*1900*/  LOP3.LUT R47, R3, 0x32, RZ, 0xfc, !PT ;  /* 0x00000032032f7812 */ /* 0x000fe200078efcff */
[C---:B------:R-:W-:Y:S01]  /*1910*/  IMAD R104, R20.reuse, 0x2, R48 ;  /* 0x0000000214687824 */ /* 0x040fe200078e0230 */
[----:B------:R-:W-:Y:S01]  /*1920*/  PRMT R64, RZ, 0x7610, R64 ;  /* 0x00007610ff407816 */ /* 0x000fe20000000040 */
[----:B------:R1:W3:Y:S01]  /*1930*/  @P2 LDG.E.U16 R23, desc[UR18][R26.64] ;  /* 0x000000121a172981 */ /* 0x0002e2000c1e1500 */
[----:B------:R-:W-:Y:S01]  /*1940*/  ISETP.LT.AND P2, PT, R47, R74, P1 ;  /* 0x0000004a2f00720c */ /* 0x000fe20000f41270 */
[----:B------:R-:W-:Y:S01]  /*1950*/  IMAD R18, R20, 0x2, R104 ;  /* 0x0000000214127824 */ /* 0x000fe200078e0268 */
[----:B0-----:R-:W-:-:S02]  /*1960*/  PRMT R24, RZ, 0x7610, R24 ;  /* 0x00007610ff187816 */ /* 0x001fc40000000018 */
[C---:B------:R-:W-:Y:S01]  /*1970*/  LOP3.LUT R25, R3.reuse, 0xc, RZ, 0xfc, !PT ;  /* 0x0000000c03197812 */ /* 0x040fe200078efcff */
[----:B------:R-:W4:Y:S01]  /*1980*/  @P4 LDG.E.U16 R64, desc[UR18][R70.64] ;  /* 0x0000001246404981 */ /* 0x000f22000c1e1500 */
[----:B------:R-:W-:Y:S01]  /*1990*/  IMAD R106, R20, 0x2, R18 ;  /* 0x00000002146a7824 */ /* 0x000fe200078e0212 */
[----:B-1----:R-:W-:Y:S02]  /*19a0*/  PRMT R26, RZ, 0x7610, R26 ;  /* 0x00007610ff1a7816 */ /* 0x002fe4000000001a */
[----:B------:R-:W5:Y:S01]  /*19b0*/  @P3 LDG.E.U16 R24, desc[UR18][R28.64] ;  /* 0x000000121c183981 */ /* 0x000f62000c1e1500 */
[----:B------:R-:W-:Y:S02]  /*19c0*/  LOP3.LUT R27, R3, 0x14, RZ, 0xfc, !PT ;  /* 0x00000014031b7812 */ /* 0x000fe400078efcff */
[-C--:B------:R-:W-:Y:S02]  /*19d0*/  ISETP.LT.AND P4, PT, R25, R74.reuse, P1 ;  /* 0x0000004a1900720c */ /* 0x080fe40000f81270 */
[----:B------:R-:W-:Y:S01]  /*19e0*/  PRMT R25, RZ, 0x7610, R25 ;  /* 0x00007610ff197816 */ /* 0x000fe20000000019 */
[----:B------:R0:W5:Y:S01]  /*19f0*/  @P5 LDG.E.U16 R26, desc[UR18][R42.64] ;  /* 0x000000122a1a5981 */ /* 0x000162000c1e1500 */
[----:B------:R-:W-:-:S02]  /*1a00*/  ISETP.LT.AND P3, PT, R27, R74, P1 ;  /* 0x0000004a1b00720c */ /* 0x000fc40000f61270 */
[----:B------:R-:W-:Y:S02]  /*1a10*/  LOP3.LUT R27, R3, 0x1c, RZ, 0xfc, !PT ;  /* 0x0000001c031b7812 */ /* 0x000fe400078efcff */
[----:B------:R1:W5:Y:S01]  /*1a20*/  @P2 LDG.E.U16 R25, desc[UR18][R30.64] ;  /* 0x000000121e192981 */ /* 0x000362000c1e1500 */
[C---:B0-----:R-:W-:Y:S01]  /*1a30*/  IMAD R42, R20.reuse, 0x2, R106 ;  /* 0x00000002142a7824 */ /* 0x041fe200078e026a */
[----:B------:R-:W-:Y:S02]  /*1a40*/  ISETP.LT.AND P2, PT, R27, R74, P1 ;  /* 0x0000004a1b00720c */ /* 0x000fe40000f41270 */
[----:B------:R-:W-:Y:S01]  /*1a50*/  PRMT R27, RZ, 0x7610, R27 ;  /* 0x00007610ff1b7816 */ /* 0x000fe2000000001b */
[----:B-1----:R-:W-:-:S04]  /*1a60*/  IMAD R31, R20, 0x2, R42 ;  /* 0x00000002141f7824 */ /* 0x002fc800078e022a */
[C---:B------:R-:W-:Y:S01]  /*1a70*/  IMAD R31, R20.reuse, 0x2, R31 ;  /* 0x00000002141f7824 */ /* 0x040fe200078e021f */
[----:B------:R0:W5:Y:S01]  /*1a80*/  @P4 LDG.E.U16 R27, desc[UR18][R68.64] ;  /* 0x00000012441b4981 */ /* 0x000162000c1e1500 */
[----:B------:R-:W-:Y:S02]  /*1a90*/  PRMT R28, RZ, 0x7610, R28 ;  /* 0x00007610ff1c7816 */ /* 0x000fe4000000001c */
[C---:B------:R-:W-:Y:S01]  /*1aa0*/  LOP3.LUT R29, R3.reuse, 0x24, RZ, 0xfc, !PT ;  /* 0x00000024031d7812 */ /* 0x040fe200078efcff */
[C---:B0-----:R-:W-:Y:S01]  /*1ab0*/  IMAD R69, R20.reuse, 0x2, R31 ;  /* 0x0000000214457824 */ /* 0x041fe200078e021f */
[----:B------:R-:W-:Y:S02]  /*1ac0*/  LOP3.LUT R53, R3, 0x2c, RZ, 0xfc, !PT ;  /* 0x0000002c03357812 */ /* 0x000fe400078efcff */
[----:B------:R0:W5:Y:S01]  /*1ad0*/  @P3 LDG.E.U16 R28, desc[UR18][R66.64] ;  /* 0x00000012421c3981 */ /* 0x000162000c1e1500 */
[----:B------:R-:W-:-:S04]  /*1ae0*/  IMAD R69, R20, 0x2, R69 ;  /* 0x0000000214457824 */ /* 0x000fc800078e0245 */
[----:B------:R-:W-:Y:S01]  /*1af0*/  IMAD R69, R20, 0x2, R69 ;  /* 0x0000000214457824 */ /* 0x000fe200078e0245 */
[----:B------:R-:W-:-:S03]  /*1b00*/  ISETP.LT.AND P4, PT, R29, R74, P1 ;  /* 0x0000004a1d00720c */ /* 0x000fc60000f81270 */
[C---:B------:R-:W-:Y:S01]  /*1b10*/  IMAD R69, R20.reuse, 0x2, R69 ;  /* 0x0000000214457824 */ /* 0x040fe200078e0245 */
[----:B------:R-:W-:Y:S02]  /*1b20*/  PRMT R29, RZ, 0x7610, R29 ;  /* 0x00007610ff1d7816 */ /* 0x000fe4000000001d */
[-C--:B------:R-:W-:Y:S01]  /*1b30*/  ISETP.LT.AND P3, PT, R53, R74.reuse, P1 ;  /* 0x0000004a3500720c */ /* 0x080fe20000f61270 */
[C---:B------:R-:W-:Y:S01]  /*1b40*/  IMAD R69, R20.reuse, 0x2, R69 ;  /* 0x0000000214457824 */ /* 0x040fe200078e0245 */
[----:B------:R-:W-:Y:S02]  /*1b50*/  LOP3.LUT R45, R3, 0x34, RZ, 0xfc, !PT ;  /* 0x00000034032d7812 */ /* 0x000fe400078efcff */
[----:B------:R-:W-:Y:S01]  /*1b60*/  PRMT R30, RZ, 0x7610, R30 ;  /* 0x00007610ff1e7816 */ /* 0x000fe2000000001e */
[----:B------:R-:W-:Y:S01]  /*1b70*/  IMAD R69, R20, 0x2, R69 ;  /* 0x0000000214457824 */ /* 0x000fe200078e0245 */
[----:B------:R1:W5:Y:S01]  /*1b80*/  @P2 LDG.E.U16 R29, desc[UR18][R32.64] ;  /* 0x00000012201d2981 */ /* 0x000362000c1e1500 */
[----:B------:R-:W-:-:S02]  /*1b90*/  ISETP.LT.AND P2, PT, R45, R74, P1 ;  /* 0x0000004a2d00720c */ /* 0x000fc40000f41270 */
[----:B------:R-:W-:Y:S01]  /*1ba0*/  PRMT R31, RZ, 0x7610, R31 ;  /* 0x00007610ff1f7816 */ /* 0x000fe2000000001f */
[C---:B------:R-:W-:Y:S01]  /*1bb0*/  IMAD R69, R20.reuse, 0x2, R69 ;  /* 0x0000000214457824 */ /* 0x040fe200078e0245 */
[C---:B------:R-:W-:Y:S01]  /*1bc0*/  LOP3.LUT R43, R3.reuse, 0x3c, RZ, 0xfc, !PT ;  /* 0x0000003c032b7812 */ /* 0x040fe200078efcff */
[----:B------:R2:W5:Y:S01]  /*1bd0*/  @P4 LDG.E.U16 R30, desc[UR18][R60.64] ;  /* 0x000000123c1e4981 */ /* 0x000562000c1e1500 */
[----:B0-----:R-:W-:Y:S01]  /*1be0*/  LOP3.LUT R67, R3, 0xe, RZ, 0xfc, !PT ;  /* 0x0000000e03437812 */ /* 0x001fe200078efcff */
[C---:B------:R-:W-:Y:S01]  /*1bf0*/  IMAD R69, R20.reuse, 0x2, R69 ;  /* 0x0000000214457824 */ /* 0x040fe200078e0245 */
[-C--:B------:R-:W-:Y:S01]  /*1c00*/  ISETP.LT.AND P4, PT, R43, R74.reuse, P1 ;  /* 0x0000004a2b00720c */ /* 0x080fe20000f81270 */
[----:B------:R0:W5:Y:S01]  /*1c10*/  @P3 LDG.E.U16 R31, desc[UR18][R34.64] ;  /* 0x00000012221f3981 */ /* 0x000162000c1e1500 */
[----:B-1----:R-:W-:Y:S02]  /*1c20*/  PRMT R32, RZ, 0x7610, R32 ;  /* 0x00007610ff207816 */ /* 0x002fe40000000020 */
[----:B------:R-:W-:Y:S01]  /*1c30*/  ISETP.LT.AND P3, PT, R67, R74, P1 ;  /* 0x0000004a4300720c */ /* 0x000fe20000f61270 */
[----:B------:R-:W-:Y:S01]  /*1c40*/  IMAD R69, R20, 0x2, R69 ;  /* 0x0000000214457824 */ /* 0x000fe200078e0245 */
[----:B--2---:R-:W-:-:S02]  /*1c50*/  LOP3.LUT R61, R3, 0x16, RZ, 0xfc, !PT ;  /* 0x00000016033d7812 */ /* 0x004fc400078efcff */
[----:B------:R-:W2:Y:S01]  /*1c60*/  @P2 LDG.E.U16 R32, desc[UR18][R36.64] ;  /* 0x0000001224202981 */ /* 0x000ea2000c1e1500 */
[----:B------:R-:W-:Y:S01]  /*1c70*/  PRMT R33, RZ, 0x7610, R33 ;  /* 0x00007610ff217816 */ /* 0x000fe20000000021 */
[C---:B------:R-:W-:Y:S01]  /*1c80*/  IMAD R69, R20.reuse, 0x2, R69 ;  /* 0x0000000214457824 */ /* 0x040fe200078e0245 */
[-C--:B------:R-:W-:Y:S02]  /*1c90*/  ISETP.LT.AND P2, PT, R61, R74.reuse, P1 ;  /* 0x0000004a3d00720c */ /* 0x080fe40000f41270 */
[----:B0-----:R-:W-:Y:S02]  /*1ca0*/  PRMT R34, RZ, 0x7610, R34 ;  /* 0x00007610ff227816 */ /* 0x001fe40000000022 */
[C---:B------:R-:W-:Y:S01]  /*1cb0*/  LOP3.LUT R61, R3.reuse, 0x1e, RZ, 0xfc, !PT ;  /* 0x0000001e033d7812 */ /* 0x040fe200078efcff */
[C---:B------:R-:W-:Y:S01]  /*1cc0*/  IMAD R69, R20.reuse, 0x2, R69 ;  /* 0x0000000214457824 */ /* 0x040fe200078e0245 */
[----:B------:R-:W-:Y:S01]  /*1cd0*/  LOP3.LUT R35, R3, 0x26, RZ, 0xfc, !PT ;  /* 0x0000002603237812 */ /* 0x000fe200078efcff */
[----:B------:R0:W2:Y:S01]  /*1ce0*/  @P4 LDG.E.U16 R33, desc[UR18][R58.64] ;  /* 0x000000123a214981 */ /* 0x0000a2000c1e1500 */
[----:B------:R-:W-:Y:S01]  /*1cf0*/  ISETP.LT.AND P4, PT, R61, R74, P1 ;  /* 0x0000004a3d00720c */ /* 0x000fe20000f81270 */
[----:B------:R-:W-:-:S02]  /*1d00*/  IMAD R69, R20, 0x2, R69 ;  /* 0x0000000214457824 */ /* 0x000fc400078e0245 */
[----:B------:R-:W2:Y:S01]  /*1d10*/  @P3 LDG.E.U16 R34, desc[UR18][R38.64] ;  /* 0x0000001226223981 */ /* 0x000ea2000c1e1500 */
[-C--:B------:R-:W-:Y:S02]  /*1d20*/  ISETP.LT.AND P3, PT, R35, R74.reuse, P1 ;  /* 0x0000004a2300720c */ /* 0x080fe40000f61270 */
[----:B------:R-:W-:Y:S02]  /*1d30*/  PRMT R35, RZ, 0x7610, R35 ;  /* 0x00007610ff237816 */ /* 0x000fe40000000023 */
[----:B0-----:R-:W-:Y:S01]  /*1d40*/  LOP3.LUT R59, R3, 0x2e, RZ, 0xfc, !PT ;  /* 0x0000002e033b7812 */ /* 0x001fe200078efcff */
[----:B------:R-:W-:Y:S01]  /*1d50*/  IMAD R69, R20, 0x2, R69 ;  /* 0x0000000214457824 */ /* 0x000fe200078e0245 */
[----:B------:R-:W-:Y:S02]  /*1d60*/  PRMT R36, RZ, 0x7610, R36 ;  /* 0x00007610ff247816 */ /* 0x000fe40000000024 */
[----:B------:R0:W2:Y:S01]  /*1d70*/  @P2 LDG.E.U16 R35, desc[UR18][R56.64] ;  /* 0x0000001238232981 */ /* 0x0000a2000c1e1500 */
[----:B------:R-:W-:-:S02]  /*1d80*/  ISETP.LT.AND P5, PT, R59, R74, P1 ;  /* 0x0000004a3b00720c */ /* 0x000fc40000fa1270 */
[----:B------:R-:W-:Y:S02]  /*1d90*/  LOP3.LUT R121, R3, 0x3a, RZ, 0xfc, !PT ;  /* 0x0000003a03797812 */ /* 0x000fe400078efcff */
[----:B------:R-:W-:Y:S01]  /*1da0*/  PRMT R37, RZ, 0x7610, R37 ;  /* 0x00007610ff257816 */ /* 0x000fe20000000025 */
[----:B------:R1:W2:Y:S01]  /*1db0*/  @P4 LDG.E.U16 R36, desc[UR18][R54.64] ;  /* 0x0000001236244981 */ /* 0x0002a2000c1e1500 */
[----:B0-----:R-:W-:Y:S01]  /*1dc0*/  IMAD R57, R20, 0x2, R69 ;  /* 0x0000000214397824 */ /* 0x001fe200078e0245 */
[----:B------:R-:W-:-:S03]  /*1dd0*/  PRMT R38, RZ, 0x7610, R38 ;  /* 0x00007610ff267816 */ /* 0x000fc60000000026 */
[----:B------:R0:W2:Y:S01]  /*1de0*/  @P3 LDG.E.U16 R37, desc[UR18][R6.64] ;  /* 0x0000001206253981 */ /* 0x0000a2000c1e1500 */
[-C--:B------:R-:W-:Y:S01]  /*1df0*/  ISETP.LT.AND P4, PT, R121, R74.reuse, P1 ;  /* 0x0000004a7900720c */ /* 0x080fe20000f81270 */
[C---:B-1----:R-:W-:Y:S01]  /*1e00*/  IMAD R55, R20.reuse, 0x2, R57 ;  /* 0x0000000214377824 */ /* 0x042fe200078e0239 */
[----:B------:R-:W-:Y:S01]  /*1e10*/  LOP3.LUT R109, R3, 0x3e, RZ, 0xfc, !PT ;  /* 0x0000003e036d7812 */ /* 0x000fe200078efcff */
[----:B------:R-:W-:Y:S01]  /*1e20*/  VIADD R54, R19, UR16 ;  /* 0x0000001013367c36 */ /* 0x000fe20008000000 */
[----:B------:R1:W2:Y:S01]  /*1e30*/  @P5 LDG.E.U16 R38, desc[UR18][R40.64] ;  /* 0x0000001228265981 */ /* 0x0002a2000c1e1500 */
[----:B------:R-:W-:Y:S01]  /*1e40*/  LOP3.LUT R117, R3, 0x38, RZ, 0xfc, !PT ;  /* 0x0000003803757812 */ /* 0x000fe200078efcff */
[----:B0-----:R-:W-:Y:S01]  /*1e50*/  IMAD R7, R20, 0x2, R55 ;  /* 0x0000000214077824 */ /* 0x001fe200078e0237 */
[----:B------:R-:W-:-:S03]  /*1e60*/  ISETP.LT.AND P2, PT, R109, R74, P1 ;  /* 0x0000004a6d00720c */ /* 0x000fc60000f41270 */
[--C-:B------:R-:W-:Y:S01]  /*1e70*/  IMAD R14, R7, 0x2, R54.reuse ;  /* 0x00000002070e7824 */ /* 0x100fe200078e0236 */
[----:B-1----:R-:W-:Y:S02]  /*1e80*/  PRMT R41, RZ, 0x7610, R41 ;  /* 0x00007610ff297816 */ /* 0x002fe40000000029 */
[-C--:B------:R-:W-:Y:S02]  /*1e90*/  ISETP.LT.AND P3, PT, R117, R74.reuse, P1 ;  /* 0x0000004a7500720c */ /* 0x080fe40000f61270 */
[----:B------:R-:W-:Y:S02]  /*1ea0*/  PRMT R39, RZ, 0x7610, R39 ;  /* 0x00007610ff277816 */ /* 0x000fe40000000027 */
[----:B------:R-:W2:Y:S01]  /*1eb0*/  @P4 LDG.E.U16 R41, desc[UR18][R14.64] ;  /* 0x000000120e294981 */ /* 0x000ea2000c1e1500 */
[----:B------:R-:W-:Y:S02]  /*1ec0*/  LOP3.LUT R6, R0, 0x3f, RZ, 0xc0, !PT ;  /* 0x0000003f00067812 */ /* 0x000fe400078ec0ff */
[----:B------:R-:W-:Y:S01]  /*1ed0*/  ISETP.LT.AND P4, PT, R3, R74, P1 ;  /* 0x0000004a0300720c */ /* 0x000fe20000f81270 */
[----:B------:R-:W-:Y:S01]  /*1ee0*/  IMAD R10, R55, 0x2, R54 ;  /* 0x00000002370a7824 */ /* 0x000fe200078e0236 */
[----:B------:R-:W-:Y:S01]  /*1ef0*/  PRMT R40, RZ, 0x7610, R40 ;  /* 0x00007610ff287816 */ /* 0x000fe20000000028 */
[----:B------:R0:W2:Y:S01]  /*1f00*/  @P2 LDG.E.U16 R39, desc[UR18][R16.64] ;  /* 0x0000001210272981 */ /* 0x0000a2000c1e1500 */
[----:B------:R-:W-:Y:S01]  /*1f10*/  IMAD R7, R6, R83, RZ ;  /* 0x0000005306077224 */ /* 0x000fe200078e02ff */
[----:B------:R-:W-:Y:S01]  /*1f20*/  PRMT R82, RZ, 0x7610, R82 ;  /* 0x00007610ff527816 */ /* 0x000fe20000000052 */
[----:B------:R-:W-:-:S02]  /*1f30*/  IMAD R8, R8, UR4, RZ ;  /* 0x0000000408087c24 */ /* 0x000fc4000f8e02ff */
[----:B------:R1:W2:Y:S01]  /*1f40*/  @P3 LDG.E.U16 R40, desc[UR18][R10.64] ;  /* 0x000000120a283981 */ /* 0x0002a2000c1e1500 */
[----:B------:R-:W-:Y:S02]  /*1f50*/  LEA R66, P5, R7, UR14, 0x1 ;  /* 0x0000000e07427c11 */ /* 0x000fe4000f8a08ff */
[----:B0-----:R-:W-:Y:S02]  /*1f60*/  LOP3.LUT R17, R3, 0x2, RZ, 0xfc, !PT ;  /* 0x0000000203117812 */ /* 0x001fe400078efcff */
[----:B------:R-:W2:Y:S02]  /*1f70*/  @P4 LDG.E.U16 R82, desc[UR18][R126.64] ;  /* 0x000000127e524981 */ /* 0x000ea4000c1e1500 */
[----:B------:R-:W-:Y:S01]  /*1f80*/  ISETP.LT.AND P3, PT, R17, R74, P1 ;  /* 0x0000004a1100720c */ /* 0x000fe20000f61270 */
[----:B------:R-:W-:Y:S01]  /*1f90*/  IMAD R65, R65, UR4, RZ ;  /* 0x0000000441417c24 */ /* 0x000fe2000f8e02ff */
[----:B------:R-:W-:Y:S01]  /*1fa0*/  LEA.HI.X.SX32 R7, R7, UR15, 0x1, P5 ;  /* 0x0000000f07077c11 */ /* 0x000fe2000a8f0eff */
[----:B------:R-:W-:Y:S01]  /*1fb0*/  IMAD R63, R63, UR4, RZ ;  /* 0x000000043f3f7c24 */ /* 0x000fe2000f8e02ff */
[----:B------:R-:W-:-:S02]  /*1fc0*/  LEA R72, P4, R8, R66, 0x1 ;  /* 0x0000004208487211 */ /* 0x000fc400078808ff */
[----:B------:R-:W-:Y:S02]  /*1fd0*/  PRMT R75, RZ, 0x7610, R75 ;  /* 0x00007610ff4b7816 */ /* 0x000fe4000000004b */
[----:B------:R-:W-:Y:S01]  /*1fe0*/  LEA.HI.X.SX32 R73, R8, R7, 0x1, P4 ;  /* 0x0000000708497211 */ /* 0x000fe200020f0eff */
[----:B------:R-:W-:Y:S01]  /*1ff0*/  IMAD R84, R84, UR4, RZ ;  /* 0x0000000454547c24 */ /* 0x000fe2000f8e02ff */
[----:B------:R-:W-:Y:S02]  /*2000*/  LOP3.LUT R55, R3, 0x4, RZ, 0xfc, !PT ;  /* 0x0000000403377812 */ /* 0x000fe400078efcff */
[----:B------:R-:W-:Y:S01]  /*2010*/  LEA R68, P4, R65, R66, 0x1 ;  /* 0x0000004241447211 */ /* 0x000fe200078808ff */
[----:B------:R-:W2:Y:S01]  /*2020*/  @P3 LDG.E.U16 R75, desc[UR18][R76.64] ;  /* 0x000000124c4b3981 */ /* 0x000ea2000c1e1500 */
[C---:B------:R-:W-:Y:S02]  /*2030*/  LOP3.LUT R113, R3.reuse, 0x36, RZ, 0xfc, !PT ;  /* 0x0000003603717812 */ /* 0x040fe400078efcff */
[----:B-1----:R-:W-:-:S02]  /*2040*/  LOP3.LUT R11, R3, 0x6, RZ, 0xfc, !PT ;  /* 0x00000006030b7812 */ /* 0x002fc400078efcff */
[----:B------:R-:W-:Y:S02]  /*2050*/  LEA R70, P5, R63, R66, 0x1 ;  /* 0x000000423f467211 */ /* 0x000fe400078a08ff */
[-C--:B------:R-:W-:Y:S02]  /*2060*/  ISETP.LT.AND P2, PT, R55, R74.reuse, P1 ;  /* 0x0000004a3700720c */ /* 0x080fe40000f41270 */
[-C--:B------:R-:W-:Y:S02]  /*2070*/  LEA.HI.X.SX32 R69, R65, R7.reuse, 0x1, P4 ;  /* 0x0000000741457211 */ /* 0x080fe400020f0eff */
[-C--:B------:R-:W-:Y:S02]  /*2080*/  ISETP.LT.AND P3, PT, R113, R74.reuse, P1 ;  /* 0x0000004a7100720c */ /* 0x080fe40000f61270 */
[----:B------:R-:W-:Y:S02]  /*2090*/  LEA.HI.X.SX32 R71, R63, R7, 0x1, P5 ;  /* 0x000000073f477211 */ /* 0x000fe400028f0eff */
[----:B------:R-:W-:-:S02]  /*20a0*/  ISETP.LT.AND P4, PT, R11, R74, P1 ;  /* 0x0000004a0b00720c */ /* 0x000fc40000f81270 */
[----:B------:R-:W-:Y:S02]  /*20b0*/  LEA R66, P5, R84, R66, 0x1 ;  /* 0x0000004254427211 */ /* 0x000fe400078a08ff */
[----:B------:R-:W-:Y:S02]  /*20c0*/  ISETP.LT.AND P1, PT, R6, R74, P1 ;  /* 0x0000004a0600720c */ /* 0x000fe40000f21270 */
[----:B------:R-:W-:Y:S02]  /*20d0*/  LEA.HI.X.SX32 R67, R84, R7, 0x1, P5 ;  /* 0x0000000754437211 */ /* 0x000fe400028f0eff */
[----:B------:R-:W-:Y:S01]  /*20e0*/  PRMT R84, RZ, 0x7610, R84 ;  /* 0x00007610ff547816 */ /* 0x000fe20000000054 */
[----:B------:R-:W-:Y:S01]  /*20f0*/  IMAD R8, R57, 0x2, R54 ;  /* 0x0000000239087824 */ /* 0x000fe200078e0236 */
[----:B------:R-:W-:Y:S02]  /*2100*/  PRMT R85, RZ, 0x7610, R85 ;  /* 0x00007610ff557816 */ /* 0x000fe40000000055 */
[----:B------:R-:W-:-:S02]  /*2110*/  PRMT R86, RZ, 0x7610, R86 ;  /* 0x00007610ff567816 */ /* 0x000fc40000000056 */
[----:B------:R-:W-:Y:S01]  /*2120*/  PRMT R87, RZ, 0x7610, R87 ;  /* 0x00007610ff577816 */ /* 0x000fe20000000057 */
[----:B------:R-:W2:Y:S01]  /*2130*/  @P2 LDG.E.U16 R84, desc[UR18][R78.64] ;  /* 0x000000124e542981 */ /* 0x000ea2000c1e1500 */
[----:B------:R-:W-:Y:S02]  /*2140*/  PRMT R89, RZ, 0x7610, R89 ;  /* 0x00007610ff597816 */ /* 0x000fe40000000059 */
[----:B------:R-:W-:Y:S01]  /*2150*/  PRMT R88, RZ, 0x7610, R88 ;  /* 0x00007610ff587816 */ /* 0x000fe20000000058 */
[----:B------:R0:W2:Y:S01]  /*2160*/  @P3 LDG.E.U16 R85, desc[UR18][R8.64] ;  /* 0x0000001208553981 */ /* 0x0000a2000c1e1500 */
[----:B------:R-:W-:-:S03]  /*2170*/  PRMT R90, RZ, 0x7610, R90 ;  /* 0x00007610ff5a7816 */ /* 0x000fc6000000005a */
[----:B------:R-:W2:Y:S04]  /*2180*/  @P4 LDG.E.U16 R86, desc[UR18][R80.64] ;  /* 0x0000001250564981 */ /* 0x000ea8000c1e1500 */
[----:B------:R-:W2:Y:S04]  /*2190*/  @P1 LDG.E.U16 R87, desc[UR18][R72.64] ;  /* 0x0000001248571981 */ /* 0x000ea8000c1e1500 */
[----:B------:R-:W2:Y:S04]  /*21a0*/  @P1 LDG.E.U16 R89, desc[UR18][R68.64] ;  /* 0x0000001244591981 */ /* 0x000ea8000c1e1500 */
[----:B------:R-:W2:Y:S04]  /*21b0*/  @P1 LDG.E.U16 R88, desc[UR18][R70.64] ;  /* 0x0000001246581981 */ /* 0x000ea8000c1e1500 */
[----:B------:R-:W2:Y:S01]  /*21c0*/  @P1 LDG.E.U16 R90, desc[UR18][R66.64] ;  /* 0x00000012425a1981 */ /* 0x000ea2000c1e1500 */
[----:B------:R-:W-:-:S04]  /*21d0*/  SHF.R.S32.HI R7, RZ, 0x7, R0 ;  /* 0x00000007ff077819 */ /* 0x000fc80000011400 */
[----:B0-----:R-:W-:Y:S01]  /*21e0*/  SGXT R8, R7, 0x1 ;  /* 0x000000010708781a */ /* 0x001fe20000000200 */
[----:B------:R-:W-:Y:S01]  /*21f0*/  IMAD.SHL.U32 R7, R6, 0x2, RZ ;  /* 0x0000000206077824 */ /* 0x000fe200078e00ff */
[C---:B------:R-:W-:Y:S01]  /*2200*/  LOP3.LUT R10, R0.reuse, 0xc0, RZ, 0xc0, !PT ;  /* 0x000000c0000a7812 */ /* 0x040fe200078ec0ff */
[----:B------:R-:W-:-:S03]  /*2210*/  IMAD.SHL.U32 R9, R0, 0x2, RZ ;  /* 0x0000000200097824 */ /* 0x000fc600078e00ff */
[----:B------:R-:W-:Y:S01]  /*2220*/  LOP3.LUT R8, R7, 0x90, R8, 0x78, !PT ;  /* 0x0000009007087812 */ /* 0x000fe200078e7808 */
[----:B------:R-:W-:Y:S01]  /*2230*/  IMAD.SHL.U32 R7, R0, 0x80, RZ ;  /* 0x0000008000077824 */ /* 0x000fe200078e00ff */
[----:B------:R-:W-:Y:S02]  /*2240*/  SHF.R.U32.HI R10, RZ, 0x2, R10 ;  /* 0x00000002ff0a7819 */ /* 0x000fe4000001160a */
[----:B------:R-:W-:Y:S02]  /*2250*/  SHF.R.S32.HI R14, RZ, 0x1f, R91 ;  /* 0x0000001fff0e7819 */ /* 0x000fe4000001145b */
[----:B------:R-:W-:Y:S02]  /*2260*/  LOP3.LUT R7, R8, 0x2000, R7, 0xf8, !PT ;  /* 0x0000200008077812 */ /* 0x000fe400078ef807 */
[----:B------:R-:W-:Y:S02]  /*2270*/  LOP3.LUT R8, R10, 0x1fe, R9, 0x78, !PT ;  /* 0x000001fe0a087812 */ /* 0x000fe400078e7809 */
[----:B------:R-:W-:-:S02]  /*2280*/  SHF.L.U64.HI R91, R91, 0x1, R14 ;  /* 0x000000015b5b7819 */ /* 0x000fc4000001020e */
[----:B------:R-:W-:Y:S02]  /*2290*/  SHF.R.S32.HI R9, RZ, 0x1f, R96 ;  /* 0x0000001fff097819 */ /* 0x000fe40000011460 */
[-C--:B------:R-:W-:Y:S02]  /*22a0*/  LEA R92, P2, R96, R19.reuse, 0x1 ;  /* 0x00000013605c7211 */ /* 0x080fe400078408ff */
[----:B------:R-:W-:Y:S02]  /*22b0*/  SHF.R.S32.HI R10, RZ, 0x1f, R98 ;  /* 0x0000001fff0a7819 */ /* 0x000fe40000011462 */
[----:B------:R-:W-:Y:S02]  /*22c0*/  LEA R94, P4, R98, R19, 0x1 ;  /* 0x00000013625e7211 */ /* 0x000fe400078808ff */
[----:B------:R-:W-:Y:S01]  /*22d0*/  LEA.HI.X R96, R96, R91, R9, 0x1, P2 ;  /* 0x0000005b60607211 */ /* 0x000fe200010f0c09 */
[----:B------:R-:W-:-:S04]  /*22e0*/  @!UP0 UIADD3 UR4, UPT, UPT, -UR6, 0x100000, URZ ;  /* 0x0010000006048890 */ /* 0x000fc8000fffe1ff */
[----:B------:R-:W-:Y:S02]  /*22f0*/  @!UP0 USHF.L.U32 UR5, UR4, 0xb, URZ ;  /* 0x0000000b04058899 */ /* 0x000fe400080006ff */
[----:B------:R-:W-:Y:S01]  /*2300*/  @!UP0 USHF.L.U32 UR4, UR4, 0x1, URZ ;  /* 0x0000000104048899 */ /* 0x000fe200080006ff */
[----:B------:R-:W-:Y:S02]  /*2310*/  SHF.R.S32.HI R9, RZ, 0x1f, R104 ;  /* 0x0000001fff097819 */ /* 0x000fe40000011468 */
[----:B------:R-:W-:Y:S02]  /*2320*/  LEA R100, P2, R104, R19, 0x1 ;  /* 0x0000001368647211 */ /* 0x000fe400078408ff */
[----:B------:R-:W-:Y:S02]  /*2330*/  LEA.HI.X R98, R98, R91, R10, 0x1, P4 ;  /* 0x0000005b62627211 */ /* 0x000fe400020f0c0a */
[----:B------:R-:W-:Y:S02]  /*2340*/  SHF.R.S32.HI R10, RZ, 0x1f, R106 ;  /* 0x0000001fff0a7819 */ /* 0x000fe4000001146a */
[----:B------:R-:W-:-:S02]  /*2350*/  LEA R102, P4, R106, R19, 0x1 ;  /* 0x000000136a667211 */ /* 0x000fc400078808ff */
[-C--:B------:R-:W-:Y:S02]  /*2360*/  LEA.HI.X R104, R104, R91.reuse, R9, 0x1, P2 ;  /* 0x0000005b68687211 */ /* 0x080fe400010f0c09 */
[C---:B------:R-:W-:Y:S01]  /*2370*/  LOP3.LUT R9, R3.reuse, 0x18, RZ, 0xfc, !PT ;  /* 0x0000001803097812 */ /* 0x040fe200078efcff */
[----:B------:R-:W-:Y:S01]  /*2380*/  VOTEU.ALL UP0, P0 ;  /* 0x0000000000ff7886 */ /* 0x000fe20000000000 */
[----:B------:R-:W-:Y:S02]  /*2390*/  LEA.HI.X R106, R106, R91, R10, 0x1, P4 ;  /* 0x0000005b6a6a7211 */ /* 0x000fe400020f0c0a */
[----:B------:R-:W-:Y:S01]  /*23a0*/  LOP3.LUT R10, R3, 0x1a, RZ, 0xfc, !PT ;  /* 0x0000001a030a7812 */ /* 0x000fe200078efcff */
[----:B------:R-:W-:Y:S01]  /*23b0*/  IMAD R60, R9, R20, RZ ;  /* 0x00000014093c7224 */ /* 0x000fe200078e02ff */
[----:B------:R-:W-:Y:S01]  /*23c0*/  SHF.R.S32.HI R99, RZ, 0x1f, R48 ;  /* 0x0000001fff637819 */ /* 0x000fe20000011430 */
[----:B------:R0:W1:Y:S01]  /*23d0*/  @!UP0 SYNCS.EXCH.64 URZ, [UR9+0x9008], UR4 ;  /* 0x0090080409ff85b2 */ /* 0x0000620008000100 */
[----:B------:R-:W-:-:S02]  /*23e0*/  LEA R95, P5, R48, R19, 0x1 ;  /* 0x00000013305f7211 */ /* 0x000fc400078a08ff */
[----:B------:R-:W-:Y:S01]  /*23f0*/  LOP3.LUT R11, R3, 0x1c, RZ, 0xfc, !PT ;  /* 0x0000001c030b7812 */ /* 0x000fe200078efcff */
[-C--:B------:R-:W-:Y:S01]  /*2400*/  IMAD R58, R10, R20.reuse, RZ ;  /* 0x000000140a3a7224 */ /* 0x080fe200078e02ff */
[----:B------:R-:W-:Y:S02]  /*2410*/  ISETP.NE.U32.AND P1, PT, R13, RZ, PT ;  /* 0x000000ff0d00720c */ /* 0x000fe40003f25070 */
[----:B------:R-:W-:Y:S02]  /*2420*/  SHF.R.S32.HI R97, RZ, 0x1f, R46 ;  /* 0x0000001fff617819 */ /* 0x000fe4000001142e */
[----:B------:R-:W-:Y:S02]  /*2430*/  LEA R93, P3, R46, R19, 0x1 ;  /* 0x000000132e5d7211 */ /* 0x000fe400078608ff */
[----:B------:R-:W-:Y:S02]  /*2440*/  LOP3.LUT R13, R3, 0x1e, RZ, 0xfc, !PT ;  /* 0x0000001e030d7812 */ /* 0x000fe400078efcff */
[----:B------:R-:W-:Y:S01]  /*2450*/  LEA.HI.X R99, R48, R91, R99, 0x1, P5 ;  /* 0x0000005b30637211 */ /* 0x000fe200028f0c63 */
[----:B---3--:R3:W-:Y:S01]  /*2460*/  STS.U16 [R7+UR9+0x1000], R62 ;  /* 0x0010003e07007988 */ /* 0x0087e20008000409 */
[----:B------:R-:W-:Y:S01]  /*2470*/  SHF.R.S32.HI R107, RZ, 0x1f, R42 ;  /* 0x0000001fff6b7819 */ /* 0x000fe2000001142a */
[----:B------:R-:W-:Y:S01]  /*2480*/  IMAD R56, R11, R20, RZ ;  /* 0x000000140b387224 */ /* 0x000fe200078e02ff */
[----:B------:R-:W-:-:S02]  /*2490*/  LEA R103, P5, R42, R19, 0x1 ;  /* 0x000000132a677211 */ /* 0x000fc400078a08ff */
[----:B------:R-:W-:Y:S01]  /*24a0*/  LEA.HI.X R97, R46, R91, R97, 0x1, P3 ;  /* 0x0000005b2e617211 */ /* 0x000fe200018f0c61 */
[----:B----4-:R4:W-:Y:S01]  /*24b0*/  STS.U16 [R7+UR9+0x1400], R64 ;  /* 0x0014004007007988 */ /* 0x0109e20008000409 */
[----:B------:R-:W-:Y:S01]  /*24c0*/  LOP3.LUT R14, R3, 0x20, RZ, 0xfc, !PT ;  /* 0x00000020030e7812 */ /* 0x000fe200078efcff */
[----:B---3--:R-:W-:Y:S01]  /*24d0*/  IMAD.SHL.U32 R62, R58, 0x2, RZ ;  /* 0x000000023a3e7824 */ /* 0x008fe200078e00ff */
[----:B------:R-:W-:Y:S01]  /*24e0*/  SHF.R.S32.HI R105, RZ, 0x1f, R18 ;  /* 0x0000001fff697819 */ /* 0x000fe20000011412 */
[----:B------:R-:W-:Y:S01]  /*24f0*/  IMAD R54, R13, R20, RZ ;  /* 0x000000140d367224 */ /* 0x000fe200078e02ff */
[----:B------:R-:W-:Y:S02]  /*2500*/  LEA R101, P3, R18, R19, 0x1 ;  /* 0x0000001312657211 */ /* 0x000fe400078608ff */
[----:B------:R-:W-:Y:S01]  /*2510*/  LOP3.LUT R15, R3, 0x22, RZ, 0xfc, !PT ;  /* 0x00000022030f7812 */ /* 0x000fe200078efcff */
[----:B----4-:R-:W-:Y:S01]  /*2520*/  IMAD.SHL.U32 R64, R60, 0x2, RZ ;  /* 0x000000023c407824 */ /* 0x010fe200078e00ff */
[-C--:B------:R-:W-:Y:S01]  /*2530*/  LEA.HI.X R107, R42, R91.reuse, R107, 0x1, P5 ;  /* 0x0000005b2a6b7211 */ /* 0x080fe200028f0c6b */
[----:B------:R-:W-:Y:S01]  /*2540*/  IMAD.HI R60, R60, 0x2, RZ ;  /* 0x000000023c3c7827 */ /* 0x000fe200078e02ff */
[----:B------:R3:W-:Y:S01]  /*2550*/  STS.U16 [R7+UR9+0xc00], R52 ;  /* 0x000c003407007988 */ /* 0x0007e20008000409 */
[----:B------:R-:W-:-:S02]  /*2560*/  LEA.HI.X R105, R18, R91, R105, 0x1, P3 ;  /* 0x0000005b12697211 */ /* 0x000fc400018f0c69 */
[----:B------:R-:W-:Y:S01]  /*2570*/  IMAD.SHL.U32 R146, R56, 0x2, RZ ;  /* 0x0000000238927824 */ /* 0x000fe200078e00ff */
[--C-:B------:R-:W-:Y:S01]  /*2580*/  IADD3 R64, P4, P5, R64, UR16, R19.reuse ;  /* 0x0000001040407c10 */ /* 0x100fe2000fd9e013 */
[----:B------:R-:W-:Y:S01]  /*2590*/  IMAD.HI R58, R58, 0x2, RZ ;  /* 0x000000023a3a7827 */ /* 0x000fe200078e02ff */
[C---:B------:R-:W-:Y:S01]  /*25a0*/  LOP3.LUT R16, R3.reuse, 0x24, RZ, 0xfc, !PT ;  /* 0x0000002403107812 */ /* 0x040fe200078efcff */
[----:B------:R4:W-:Y:S01]  /*25b0*/  STS.U16 [R7+UR9+0x800], R50 ;  /* 0x0008003207007988 */ /* 0x0009e20008000409 */
[----:B------:R-:W-:Y:S01]  /*25c0*/  IADD3 R62, P2, P3, R62, UR16, R19 ;  /* 0x000000103e3e7c10 */ /* 0x000fe2000fb5e013 */
[----:B------:R-:W-:Y:S02]  /*25d0*/  IMAD.SHL.U32 R144, R54, 0x2, RZ ;  /* 0x0000000236907824 */ /* 0x000fe400078e00ff */
[----:B---3--:R-:W-:Y:S01]  /*25e0*/  IMAD R52, R14, R20, RZ ;  /* 0x000000140e347224 */ /* 0x008fe200078e02ff */
[----:B------:R-:W-:Y:S01]  /*25f0*/  LOP3.LUT R17, R3, 0x26, RZ, 0xfc, !PT ;  /* 0x0000002603117812 */ /* 0x000fe200078efcff */
[----:B------:R-:W-:Y:S01]  /*2600*/  IMAD.HI R56, R56, 0x2, RZ ;  /* 0x0000000238387827 */ /* 0x000fe200078e02ff */
[----:B------:R-:W-:-:S03]  /*2610*/  IADD3.X R65, PT, PT, R60, UR17, R91, P4, P5 ;  /* 0x000000113c417c10 */ /* 0x000fc6000a7ea45b */
[-C--:B----4-:R-:W-:Y:S01]  /*2620*/  IMAD R50, R15, R20.reuse, RZ ;  /* 0x000000140f327224 */ /* 0x090fe200078e02ff */
[----:B------:R-:W-:Y:S01]  /*2630*/  IADD3 R60, P4, P5, R146, UR16, R19 ;  /* 0x00000010923c7c10 */ /* 0x000fe2000fd9e013 */
[----:B------:R-:W-:Y:S01]  /*2640*/  IMAD.SHL.U32 R142, R52, 0x2, RZ ;  /* 0x00000002348e7824 */ /* 0x000fe200078e00ff */
[----:B------:R-:W-:Y:S01]  /*2650*/  LOP3.LUT R18, R3, 0x28, RZ, 0xfc, !PT ;  /* 0x0000002803127812 */ /* 0x000fe200078efcff */
[-C--:B------:R-:W-:Y:S01]  /*2660*/  IMAD R59, R59, R20.reuse, RZ ;  /* 0x000000143b3b7224 */ /* 0x080fe200078e02ff */
[----:B------:R-:W-:Y:S01]  /*2670*/  IADD3.X R63, PT, PT, R58, UR17, R91, P2, P3 ;  /* 0x000000113a3f7c10 */ /* 0x000fe200097e645b */
[----:B------:R-:W-:Y:S01]  /*2680*/  IMAD R48, R16, R20, RZ ;  /* 0x0000001410307224 */ /* 0x000fe200078e02ff */
[----:B------:R-:W-:Y:S01]  /*2690*/  IADD3 R58, P2, P3, R144, UR16, R19 ;  /* 0x00000010903a7c10 */ /* 0x000fe2000fb5e013 */
[----:B------:R-:W-:Y:S01]  /*26a0*/  IMAD.HI R54, R54, 0x2, RZ ;  /* 0x0000000236367827 */ /* 0x000fe200078e02ff */
[----:B------:R-:W-:-:S03]  /*26b0*/  IADD3.X R61, PT, PT, R56, UR17, R91, P4, P5 ;  /* 0x00000011383d7c10 */ /* 0x000fc6000a7ea45b */
[----:B------:R-:W-:Y:S02]  /*26c0*/  IMAD.SHL.U32 R140, R50, 0x2, RZ ;  /* 0x00000002328c7824 */ /* 0x000fe400078e00ff */
[----:B------:R-:W-:Y:S01]  /*26d0*/  IMAD R46, R17, R20, RZ ;  /* 0x00000014112e7224 */ /* 0x000fe200078e02ff */
[----:B------:R3:W-:Y:S01]  /*26e0*/  STS.U16 [R7+UR9+0x400], R44 ;  /* 0x0004002c07007988 */ /* 0x0007e20008000409 */
[----:B------:R-:W-:Y:S01]  /*26f0*/  IMAD.HI R52, R52, 0x2, RZ ;  /* 0x0000000234347827 */ /* 0x000fe200078e02ff */
[----:B------:R-:W-:-:S03]  /*2700*/  IADD3 R56, P4, P5, R142, UR16, R19 ;  /* 0x000000108e387c10 */ /* 0x000fc6000fd9e013 */
[----:B------:R-:W-:Y:S02]  /*2710*/  IMAD.SHL.U32 R138, R48, 0x2, RZ ;  /* 0x00000002308a7824 */ /* 0x000fe400078e00ff */
[C---:B------:R-:W-:Y:S02]  /*2720*/  IMAD.SHL.U32 R128, R59.reuse, 0x2, RZ ;  /* 0x000000023b807824 */ /* 0x040fe400078e00ff */
[----:B------:R-:W-:Y:S01]  /*2730*/  IMAD.HI R112, R59, 0x2, RZ ;  /* 0x000000023b707827 */ /* 0x000fe200078e02ff */
[----:B------:R-:W-:Y:S02]  /*2740*/  IADD3.X R59, PT, PT, R54, UR17, R91, P2, P3 ;  /* 0x00000011363b7c10 */ /* 0x000fe400097e645b */
[----:B------:R-:W-:Y:S01]  /*2750*/  IADD3 R54, P2, P3, R140, UR16, R19 ;  /* 0x000000108c367c10 */ /* 0x000fe2000fb5e013 */
[----:B---3--:R-:W-:Y:S02]  /*2760*/  IMAD R44, R18, R20, RZ ;  /* 0x00000014122c7224 */ /* 0x008fe400078e02ff */
[----:B------:R-:W-:Y:S01]  /*2770*/  IMAD.HI R50, R50, 0x2, RZ ;  /* 0x0000000232327827 */ /* 0x000fe200078e02ff */
[----:B------:R-:W-:-:S03]  /*2780*/  IADD3.X R57, PT, PT, R52, UR17, R91, P4, P5 ;  /* 0x0000001134397c10 */ /* 0x000fc6000a7ea45b */
[----:B------:R-:W-:Y:S02]  /*2790*/  IMAD.SHL.U32 R136, R46, 0x2, RZ ;  /* 0x000000022e887824 */ /* 0x000fe400078e00ff */
[-C--:B------:R-:W-:Y:S01]  /*27a0*/  IMAD R42, R49, R20.reuse, RZ ;  /* 0x00000014312a7224 */ /* 0x080fe200078e02ff */
[----:B------:R-:W-:Y:S01]  /*27b0*/  IADD3 R52, P4, P5, R138, UR16, R19 ;  /* 0x000000108a347c10 */ /* 0x000fe2000fd9e013 */
[----:B------:R-:W-:Y:S02]  /*27c0*/  IMAD R53, R53, R20, RZ ;  /* 0x0000001435357224 */ /* 0x000fe400078e02ff */
[----:B------:R-:W-:Y:S01]  /*27d0*/  IMAD.HI R48, R48, 0x2, RZ ;  /* 0x0000000230307827 */ /* 0x000fe200078e02ff */
[----:B------:R-:W-:-:S03]  /*27e0*/  IADD3.X R55, PT, PT, R50, UR17, R91, P2, P3 ;  /* 0x0000001132377c10 */ /* 0x000fc600097e645b */
[----:B------:R-:W-:Y:S01]  /*27f0*/  IMAD.SHL.U32 R134, R44, 0x2, RZ ;  /* 0x000000022c867824 */ /* 0x000fe200078e00ff */
[----:B------:R-:W-:Y:S01]  /*2800*/  IADD3 R50, P2, P3, R136, UR16, R19 ;  /* 0x0000001088327c10 */ /* 0x000fe2000fb5e013 */
[----:B------:R-:W-:Y:S02]  /*2810*/  IMAD R51, R51, R20, RZ ;  /* 0x0000001433337224 */ /* 0x000fe400078e02ff */
[----:B------:R-:W-:-:S04]  /*2820*/  IMAD.HI R46, R46, 0x2, RZ ;  /* 0x000000022e2e7827 */ /* 0x000fc800078e02ff */
[----:B------:R-:W-:Y:S02]  /*2830*/  IMAD.SHL.U32 R132, R42, 0x2, RZ ;  /* 0x000000022a847824 */ /* 0x000fe400078e00ff */
[C---:B------:R-:W-:Y:S02]  /*2840*/  IMAD.SHL.U32 R130, R53.reuse, 0x2, RZ ;  /* 0x0000000235827824 */ /* 0x040fe400078e00ff */
[----:B------:R-:W-:Y:S01]  /*2850*/  IMAD.HI R110, R53, 0x2, RZ ;  /* 0x00000002356e7827 */ /* 0x000fe200078e02ff */
[----:B------:R-:W-:Y:S02]  /*2860*/  IADD3.X R53, PT, PT, R48, UR17, R91, P4, P5 ;  /* 0x0000001130357c10 */ /* 0x000fe4000a7ea45b */
[----:B------:R-:W-:Y:S01]  /*2870*/  IADD3 R48, P4, P5, R134, UR16, R19 ;  /* 0x0000001086307c10 */ /* 0x000fe2000fd9e013 */
[----:B------:R-:W-:-:S04]  /*2880*/  IMAD.HI R44, R44, 0x2, RZ ;  /* 0x000000022c2c7827 */ /* 0x000fc800078e02ff */
[C---:B------:R-:W-:Y:S02]  /*2890*/  IMAD.SHL.U32 R114, R51.reuse, 0x2, RZ ;  /* 0x0000000233727824 */ /* 0x040fe400078e00ff */
[----:B------:R-:W-:Y:S01]  /*28a0*/  IMAD.HI R116, R51, 0x2, RZ ;  /* 0x0000000233747827 */ /* 0x000fe200078e02ff */
[----:B------:R-:W-:Y:S02]  /*28b0*/  IADD3.X R51, PT, PT, R46, UR17, R91, P2, P3 ;  /* 0x000000112e337c10 */ /* 0x000fe400097e645b */
[----:B------:R-:W-:Y:S01]  /*28c0*/  IADD3 R46, P2, P3, R132, UR16, R19 ;  /* 0x00000010842e7c10 */ /* 0x000fe2000fb5e013 */
[-C--:B------:R-:W-:Y:S02]  /*28d0*/  IMAD R47, R47, R20.reuse, RZ ;  /* 0x000000142f2f7224 */ /* 0x080fe400078e02ff */
[----:B------:R-:W-:Y:S01]  /*28e0*/  IMAD.HI R42, R42, 0x2, RZ ;  /* 0x000000022a2a7827 */ /* 0x000fe200078e02ff */
[----:B------:R-:W-:Y:S02]  /*28f0*/  IADD3.X R49, PT, PT, R44, UR17, R91, P4, P5 ;  /* 0x000000112c317c10 */ /* 0x000fe4000a7ea45b */
[----:B------:R-:W-:Y:S01]  /*2900*/  IADD3 R44, P4, P5, R130, UR16, R19 ;  /* 0x00000010822c7c10 */ /* 0x000fe2000fd9e013 */
[----:B------:R-:W-:-:S02]  /*2910*/  IMAD R45, R45, R20, RZ ;  /* 0x000000142d2d7224 */ /* 0x000fc400078e02ff */
[C---:B------:R-:W-:Y:S02]  /*2920*/  IMAD.SHL.U32 R118, R47.reuse, 0x2, RZ ;  /* 0x000000022f767824 */ /* 0x040fe400078e00ff */
[----:B------:R-:W-:Y:S01]  /*2930*/  IMAD.HI R120, R47, 0x2, RZ ;  /* 0x000000022f787827 */ /* 0x000fe200078e02ff */
[----:B------:R-:W-:Y:S02]  /*2940*/  IADD3.X R47, PT, PT, R42, UR17, R91, P2, P3 ;  /* 0x000000112a2f7c10 */ /* 0x000fe400097e645b */
[----:B------:R-:W-:Y:S01]  /*2950*/  IADD3 R42, P2, P3, R128, UR16, R19 ;  /* 0x00000010802a7c10 */ /* 0x000fe2000fb5e013 */
[----:B------:R-:W-:Y:S02]  /*2960*/  IMAD R113, R113, R20, RZ ;  /* 0x0000001471717224 */ /* 0x000fe400078e02ff */
[C---:B------:R-:W-:Y:S02]  /*2970*/  IMAD.SHL.U32 R122, R45.reuse, 0x2, RZ ;  /* 0x000000022d7a7824 */ /* 0x040fe400078e00ff */
[----:B------:R-:W-:Y:S01]  /*2980*/  IMAD.HI R124, R45, 0x2, RZ ;  /* 0x000000022d7c7827 */ /* 0x000fe200078e02ff */
[----:B------:R-:W-:-:S02]  /*2990*/  IADD3.X R45, PT, PT, R110, UR17, R91, P4, P5 ;  /* 0x000000116e2d7c10 */ /* 0x000fc4000a7ea45b */
[----:B------:R-:W-:Y:S01]  /*29a0*/  IADD3 R128, P4, P5, R114, UR16, R19 ;  /* 0x0000001072807c10 */ /* 0x000fe2000fd9e013 */
[-C--:B------:R-:W-:Y:S01]  /*29b0*/  IMAD R108, R43, R20.reuse, RZ ;  /* 0x000000142b6c7224 */ /* 0x080fe200078e02ff */
[----:B------:R-:W-:Y:S01]  /*29c0*/  IADD3.X R43, PT, PT, R112, UR17, R91, P2, P3 ;  /* 0x00000011702b7c10 */ /* 0x000fe200097e645b */
[-C--:B------:R-:W-:Y:S01]  /*29d0*/  IMAD R117, R117, R20.reuse, RZ ;  /* 0x0000001475757224 */ /* 0x080fe200078e02ff */
[----:B------:R-:W-:Y:S01]  /*29e0*/  IADD3 R130, P2, P3, R118, UR16, R19 ;  /* 0x0000001076827c10 */ /* 0x000fe2000fb5e013 */
[----:B------:R-:W-:Y:S01]  /*29f0*/  IMAD.SHL.U32 R111, R113, 0x2, RZ ;  /* 0x00000002716f7824 */ /* 0x000fe200078e00ff */
[----:B------:R-:W-:Y:S01]  /*2a00*/  IADD3.X R129, PT, PT, R116, UR17, R91, P4, P5 ;  /* 0x0000001174817c10 */ /* 0x000fe2000a7ea45b */
[----:B------:R-:W-:Y:S01]  /*2a10*/  IMAD R121, R121, R20, RZ ;  /* 0x0000001479797224 */ /* 0x000fe200078e02ff */
[----:B------:R-:W-:Y:S01]  /*2a20*/  IADD3 R110, P4, P5, R122, UR16, R19 ;  /* 0x000000107a6e7c10 */ /* 0x000fe2000fd9e013 */
[----:B------:R-:W-:Y:S01]  /*2a30*/  IMAD.SHL.U32 R115, R117, 0x2, RZ ;  /* 0x0000000275737824 */ /* 0x000fe200078e00ff */
[----:B------:R-:W-:Y:S01]  /*2a40*/  IADD3.X R131, PT, PT, R120, UR17, R91, P2, P3 ;  /* 0x0000001178837c10 */ /* 0x000fe200097e645b */
[----:B------:R-:W-:Y:S01]  /*2a50*/  IMAD.HI R113, R113, 0x2, RZ ;  /* 0x0000000271717827 */ /* 0x000fe200078e02ff */
[----:B------:R-:W-:-:S03]  /*2a60*/  IADD3 R114, P2, P3, R111, UR16, R19 ;  /* 0x000000106f727c10 */ /* 0x000fc6000fb5e013 */
[----:B------:R-:W-:Y:S01]  /*2a70*/  IMAD.SHL.U32 R119, R121, 0x2, RZ ;  /* 0x0000000279777824 */ /* 0x000fe200078e00ff */
[----:B------:R-:W-:Y:S01]  /*2a80*/  IADD3.X R111, PT, PT, R124, UR17, R91, P4, P5 ;  /* 0x000000117c6f7c10 */ /* 0x000fe2000a7ea45b */
[----:B------:R-:W-:Y:S01]  /*2a90*/  IMAD R109, R109, R20, RZ ;  /* 0x000000146d6d7224 */ /* 0x000fe200078e02ff */
[----:B------:R-:W-:Y:S01]  /*2aa0*/  IADD3 R116, P4, P5, R115, UR16, R19 ;  /* 0x0000001073747c10 */ /* 0x000fe2000fd9e013 */
[----:B------:R-:W-:Y:S01]  /*2ab0*/  IMAD.HI R121, R121, 0x2, RZ ;  /* 0x0000000279797827 */ /* 0x000fe200078e02ff */
[----:B------:R-:W-:Y:S02]  /*2ac0*/  IADD3.X R115, PT, PT, R113, UR17, R91, P2, P3 ;  /* 0x0000001171737c10 */ /* 0x000fe400097e645b */
[----:B------:R-:W-:Y:S01]  /*2ad0*/  IADD3 R120, P2, P3, R119, UR16, R19 ;  /* 0x0000001077787c10 */ /* 0x000fe2000fb5e013 */
[----:B------:R-:W-:Y:S02]  /*2ae0*/  IMAD.SHL.U32 R112, R109, 0x2, RZ ;  /* 0x000000026d707824 */ /* 0x000fe400078e00ff */
[----:B------:R-:W-:Y:S01]  /*2af0*/  IMAD.HI R117, R117, 0x2, RZ ;  /* 0x0000000275757827 */ /* 0x000fe200078e02ff */
[----:B------:R-:W-:-:S02]  /*2b00*/  IADD3.X R121, PT, PT, R121, UR17, R91, P2, P3 ;  /* 0x0000001179797c10 */ /* 0x000fc400097e645b */
[----:B------:R-:W-:Y:S01]  /*2b10*/  IADD3 R124, P2, P3, R112, UR16, R19 ;  /* 0x00000010707c7c10 */ /* 0x000fe2000fb5e013 */
[----:B------:R-:W-:Y:S01]  /*2b20*/  IMAD.SHL.U32 R123, R108, 0x2, RZ ;  /* 0x000000026c7b7824 */ /* 0x000fe200078e00ff */
[----:B------:R-:W-:Y:S01]  /*2b30*/  LOP3.LUT R112, R7, 0x20, RZ, 0x3c, !PT ;  /* 0x0000002007707812 */ /* 0x000fe200078e3cff */
[----:B-----5:R-:W-:Y:S01]  /*2b40*/  STS.U16 [R7+UR9+0x1800], R26 ;  /* 0x0018001a07007988 */ /* 0x020fe20008000409 */
[----:B------:R-:W-:Y:S02]  /*2b50*/  IADD3.X R117, PT, PT, R117, UR17, R91, P4, P5 ;  /* 0x0000001175757c10 */ /* 0x000fe4000a7ea45b */
[----:B------:R-:W-:Y:S01]  /*2b60*/  IADD3 R122, P4, P5, R123, UR16, R19 ;  /* 0x000000107b7a7c10 */ /* 0x000fe2000fd9e013 */
[----:B--2---:R-:W-:Y:S01]  /*2b70*/  STS.U16 [R7+UR9+0x1c00], R40 ;  /* 0x001c002807007988 */ /* 0x004fe20008000409 */
[----:B------:R-:W-:-:S03]  /*2b80*/  LOP3.LUT R19, R7, 0x40, RZ, 0x3c, !PT ;  /* 0x0000004007137812 */ /* 0x000fc600078e3cff */
[----:B------:R-:W-:Y:S04]  /*2b90*/  STS.U16 [R7+UR9], R82 ;  /* 0x0000005207007988 */ /* 0x000fe80008000409 */
[----:B------:R2:W-:Y:S01]  /*2ba0*/  STS.U16 [R112+UR9+0x500], R5 ;  /* 0x0005000570007988 */ /* 0x0005e20008000409 */
[----:B------:R-:W-:-:S03]  /*2bb0*/  IMAD.HI R118, R109, 0x2, RZ ;  /* 0x000000026d767827 */ /* 0x000fc600078e02ff */
[----:B------:R3:W-:Y:S01]  /*2bc0*/  STS.U16 [R112+UR9+0x900], R21 ;  /* 0x0009001570007988 */ /* 0x0007e20008000409 */
[----:B--2---:R-:W-:-:S03]  /*2bd0*/  LOP3.LUT R5, R7, 0x60, RZ, 0x3c, !PT ;  /* 0x0000006007057812 */ /* 0x004fc600078e3cff */
[----:B------:R-:W-:Y:S01]  /*2be0*/  STS.U16 [R112+UR9+0xd00], R22 ;  /* 0x000d001670007988 */ /* 0x000fe20008000409 */
[----:B---3--:R-:W-:-:S03]  /*2bf0*/  LOP3.LUT R21, R8, 0x40, RZ, 0x3c, !PT ;  /* 0x0000004008157812 */ /* 0x008fc600078e3cff */
[----:B------:R-:W-:Y:S04]  /*2c00*/  STS.U16 [R112+UR9+0x1100], R23 ;  /* 0x0011001770007988 */ /* 0x000fe80008000409 */
        /* <DEDUP_REMOVED lines=12> */
[----:B------:R2:W-:Y:S04]  /*2cd0*/  STS.U16 [R5+UR9+0x700], R34 ;  /* 0x0007002205007988 */ /* 0x0005e80008000409 */
[----:B------:R3:W-:Y:S04]  /*2ce0*/  STS.U16 [R5+UR9+0xb00], R35 ;  /* 0x000b002305007988 */ /* 0x0007e80008000409 */
[----:B------:R-:W-:Y:S04]  /*2cf0*/  STS.U16 [R5+UR9+0xf00], R36 ;  /* 0x000f002405007988 */ /* 0x000fe80008000409 */
[----:B------:R-:W-:Y:S04]  /*2d00*/  STS.U16 [R5+UR9+0x1300], R37 ;  /* 0x0013002505007988 */ /* 0x000fe80008000409 */
[----:B------:R4:W-:Y:S04]  /*2d10*/  STS.U16 [R5+UR9+0x1700], R38 ;  /* 0x0017002605007988 */ /* 0x0009e80008000409 */
[----:B------:R-:W-:Y:S04]  /*2d20*/  STS.U16 [R5+UR9+0x1b00], R85 ;  /* 0x001b005505007988 */ /* 0x000fe80008000409 */
[----:B------:R-:W-:Y:S04]  /*2d30*/  STS.U16 [R5+UR9+0x300], R86 ;  /* 0x0003005605007988 */ /* 0x000fe80008000409 */
[----:B------:R5:W-:Y:S01]  /*2d40*/  STS.U16 [R5+UR9+0x1f00], R39 ;  /* 0x001f002705007988 */ /* 0x000be20008000409 */
[----:B------:R-:W-:-:S03]  /*2d50*/  IADD3.X R125, PT, PT, R118, UR17, R91, P2, P3 ;  /* 0x00000011767d7c10 */ /* 0x000fc600097e645b */
[----:B------:R0:W-:Y:S04]  /*2d60*/  STS.U16 [R8+UR9+0x8000], R87 ;  /* 0x0080005708007988 */ /* 0x0001e80008000409 */
[----:B------:R0:W-:Y:S01]  /*2d70*/  STS.U16 [R8+UR9+0x8400], R89 ;  /* 0x0084005908007988 */ /* 0x0001e20008000409 */
[----:B--2---:R-:W-:-:S03]  /*2d80*/  IADD3 R34, P2, PT, R94, UR16, RZ ;  /* 0x000000105e227c10 */ /* 0x004fc6000ff5e0ff */
[----:B------:R2:W-:Y:S04]  /*2d90*/  STS.U16 [R21+UR9+0x8200], R88 ;  /* 0x0082005815007988 */ /* 0x0005e80008000409 */
[----:B------:R2:W-:Y:S01]  /*2da0*/  STS.U16 [R21+UR9+0x8600], R90 ;  /* 0x0086005a15007988 */ /* 0x0005e20008000409 */
[----:B-1----:R1:W-:Y:S06]  /*2db0*/  MEMBAR.ALL.CTA ;  /* 0x0000000000007992 */ /* 0x0023ec0000008000 */
[----:B-1----:R-:W1:Y:S01]  /*2dc0*/  FENCE.VIEW.ASYNC.S ;  /* 0x00000000000073c6 */ /* 0x002e620000000000 */
[----:B------:R-:W-:Y:S01]  /*2dd0*/  IMAD.HI R108, R108, 0x2, RZ ;  /* 0x000000026c6c7827 */ /* 0x000fe200078e02ff */
[----:B------:R-:W-:-:S02]  /*2de0*/  SHF.R.S32.HI R23, RZ, 0x1f, R4 ;  /* 0x0000001fff177819 */ /* 0x000fc40000011404 */
[----:B---3--:R-:W-:Y:S01]  /*2df0*/  IADD3.X R35, PT, PT, R98, UR17, RZ, P2, !PT ;  /* 0x0000001162237c10 */ /* 0x008fe200097fe4ff */
[----:B------:R-:W-:Y:S01]  /*2e00*/  UIADD3 UR6, UPT, UPT, UR9, 0x4000, URZ ;  /* 0x0000400009067890 */ /* 0x000fe2000fffe0ff */
[----:B------:R-:W-:Y:S01]  /*2e10*/  IADD3 R28, P2, PT, R101, UR16, RZ ;  /* 0x00000010651c7c10 */ /* 0x000fe2000ff5e0ff */
[----:B------:R-:W-:Y:S01]  /*2e20*/  UIADD3 UR7, UPT, UPT, UR9, 0x8800, URZ ;  /* 0x0000880009077890 */ /* 0x000fe2000fffe0ff */
[----:B------:R-:W-:Y:S02]  /*2e30*/  IADD3.X R123, PT, PT, R108, UR17, R91, P4, P5 ;  /* 0x000000116c7b7c10 */ /* 0x000fe4000a7ea45b */
[----:B------:R-:W-:Y:S02]  /*2e40*/  LEA.HI R23, R23, R4, RZ, 0x6 ;  /* 0x0000000417177211 */ /* 0x000fe400078f30ff */
[----:B----4-:R-:W-:Y:S02]  /*2e50*/  IADD3 R38, P3, PT, R92, UR16, RZ ;  /* 0x000000105c267c10 */ /* 0x010fe4000ff7e0ff */
[----:B------:R-:W-:Y:S01]  /*2e60*/  IADD3 R36, P4, PT, R93, UR16, RZ ;  /* 0x000000105d247c10 */ /* 0x000fe2000ff9e0ff */
[----:B------:R-:W-:Y:S01]  /*2e70*/  USHF.R.U32.HI UR6, URZ, 0x4, UR6 ;  /* 0x00000004ff067899 */ /* 0x000fe20008011606 */
[----:B------:R-:W-:Y:S01]  /*2e80*/  IADD3.X R29, PT, PT, R105, UR17, RZ, P2, !PT ;  /* 0x00000011691d7c10 */ /* 0x000fe200097fe4ff */
[----:B------:R-:W-:Y:S01]  /*2e90*/  USHF.R.U32.HI UR12, URZ, 0x4, UR7 ;  /* 0x00000004ff0c7899 */ /* 0x000fe20008011607 */
[----:B------:R-:W-:-:S02]  /*2ea0*/  ISETP.LT.OR P2, PT, R4, 0x40, P1 ;  /* 0x000000400400780c */ /* 0x000fc40000f41670 */
[----:B------:R-:W-:Y:S02]  /*2eb0*/  SHF.R.S32.HI R22, RZ, 0x6, R23 ;  /* 0x00000006ff167819 */ /* 0x000fe40000011417 */
[----:B-----5:R-:W-:Y:S02]  /*2ec0*/  IADD3.X R39, PT, PT, R96, UR17, RZ, P3, !PT ;  /* 0x0000001160277c10 */ /* 0x020fe40009ffe4ff */
[----:B------:R-:W-:Y:S01]  /*2ed0*/  IADD3.X R37, PT, PT, R97, UR17, RZ, P4, !PT ;  /* 0x0000001161257c10 */ /* 0x000fe2000a7fe4ff */
[----:B------:R-:W-:Y:S01]  /*2ee0*/  USGXT.U32 UR7, UR6, 0xe ;  /* 0x0000000e0607789a */ /* 0x000fe20008000000 */
[----:B------:R-:W-:Y:S01]  /*2ef0*/  IADD3 R32, P3, PT, R95, UR16, RZ ;  /* 0x000000105f207c10 */ /* 0x000fe2000ff7e0ff */
[----:B------:R-:W-:Y:S01]  /*2f00*/  USGXT.U32 UR12, UR12, 0xe ;  /* 0x0000000e0c0c789a */ /* 0x000fe20008000000 */
[----:B------:R-:W-:Y:S02]  /*2f10*/  IADD3 R30, P4, PT, R100, UR16, RZ ;  /* 0x00000010641e7c10 */ /* 0x000fe4000ff9e0ff */
[----:B------:R-:W-:Y:S01]  /*2f20*/  VIMNMX R22, PT, PT, R22, 0x1, !PT ;  /* 0x0000000116167848 */ /* 0x000fe20007fe0100 */
[----:B------:R-:W-:Y:S01]  /*2f30*/  UIADD3 UR20, UP0, UPT, UR7, 0x2000080, URZ ;  /* 0x0200008007147890 */ /* 0x000fe2000ff1e0ff */
[----:B------:R-:W-:Y:S01]  /*2f40*/  IADD3.X R33, PT, PT, R99, UR17, RZ, P3, !PT ;  /* 0x0000001163217c10 */ /* 0x000fe20009ffe4ff */
[----:B------:R-:W-:Y:S01]  /*2f50*/  UIADD3 UR22, UP1, UPT, UR12, 0x2, URZ ;  /* 0x000000020c167890 */ /* 0x000fe2000ff3e0ff */
[----:B------:R-:W-:Y:S01]  /*2f60*/  IADD3.X R31, PT, PT, R104, UR17, RZ, P4, !PT ;  /* 0x00000011681f7c10 */ /* 0x000fe2000a7fe4ff */
[----:B------:R-:W-:Y:S01]  /*2f70*/  IMAD.SHL.U32 R23, R20, 0x40, RZ ;  /* 0x0000004014177824 */ /* 0x000fe200078e00ff */
[----:B-1----:R-:W-:Y:S01]  /*2f80*/  BAR.SYNC.DEFER_BLOCKING 0x0 ;  /* 0x0000000000007b1d */ /* 0x002fe20000010000 */
[----:B------:R-:W-:-:S02]  /*2f90*/  IADD3 R26, P3, PT, R102, UR16, RZ ;  /* 0x00000010661a7c10 */ /* 0x000fc4000ff7e0ff */
[----:B------:R-:W-:Y:S01]  /*2fa0*/  IADD3 R24, P4, PT, R103, UR16, RZ ;  /* 0x0000001067187c10 */ /* 0x000fe2000ff9e0ff */
[----:B------:R-:W-:Y:S02]  /*2fb0*/  VIADD R20, R22, 0xffffffff ;  /* 0xffffffff16147836 */ /* 0x000fe40000000000 */
[----:B0-----:R-:W-:Y:S01]  /*2fc0*/  UMOV UR4, URZ ;  /* 0x000000ff00047c82 */ /* 0x001fe20008000000 */
[----:B------:R-:W-:Y:S01]  /*2fd0*/  UMOV UR5, URZ ;  /* 0x000000ff00057c82 */ /* 0x000fe20008000000 */
[----:B------:R-:W-:Y:S01]  /*2fe0*/  IADD3.X R27, PT, PT, R106, UR17, RZ, P3, !PT ;  /* 0x000000116a1b7c10 */ /* 0x000fe20009ffe4ff */
[----:B------:R-:W-:Y:S01]  /*2ff0*/  UIADD3.X UR21, UPT, UPT, UR4, 0x40004040, URZ, UP0, !UPT ;  /* 0x4000404004157890 */ /* 0x000fe200087fe4ff */
[----:B------:R-:W-:Y:S01]  /*3000*/  IADD3.X R25, PT, PT, R107, UR17, RZ, P4, !PT ;  /* 0x000000116b197c10 */ /* 0x000fe2000a7fe4ff */
[----:B------:R-:W-:Y:S01]  /*3010*/  UIADD3.X UR23, UPT, UPT, UR5, 0x40004040, URZ, UP1, !UPT ;  /* 0x4000404005177890 */ /* 0x000fe20008ffe4ff */
[----:B------:R-:W-:Y:S01]  /*3020*/  UMOV UR6, URZ ;  /* 0x000000ff00067c82 */ /* 0x000fe20008000000 */
[----:B------:R-:W-:Y:S01]  /*3030*/  IMAD.SHL.U32 R83, R83, 0x40, RZ ;  /* 0x0000004053537824 */ /* 0x000fe200078e00ff */
[----:B------:R-:W-:Y:S01]  /*3040*/  ISETP.NE.U32.AND P3, PT, R20, RZ, PT ;  /* 0x000000ff1400720c */ /* 0x000fe20003f65070 */
[----:B--2---:R-:W-:-:S12]  /*3050*/  @P2 BRA `(.L_x_6) ;  /* 0x0000000000882947 */ /* 0x004fd80003800000 */
[----:B------:R-:W-:Y:S02]  /*3060*/  UIADD3 UR4, UPT, UPT, UR9, 0x8000, URZ ;  /* 0x0000800009047890 */ /* 0x000fe4000fffe0ff */
[----:B------:R-:W-:Y:S02]  /*3070*/  USHF.R.U32.HI UR14, URZ, 0x4, UR9 ;  /* 0x00000004ff0e7899 */ /* 0x000fe40008011609 */
[----:B------:R-:W-:Y:S02]  /*3080*/  USHF.R.U32.HI UR4, URZ, 0x4, UR4 ;  /* 0x00000004ff047899 */ /* 0x000fe40008011604 */
[----:B------:R-:W-:Y:S02]  /*3090*/  USGXT.U32 UR14, UR14, 0xe ;  /* 0x0000000e0e0e789a */ /* 0x000fe40008000000 */
[----:B------:R-:W-:Y:S02]  /*30a0*/  USGXT.U32 UR16, UR4, 0xe ;  /* 0x0000000e0410789a */ /* 0x000fe40008000000 */
[----:B------:R-:W-:-:S02]  /*30b0*/  UIADD3 UR34, UP0, UPT, UR14, 0x2000080, URZ ;  /* 0x020000800e227890 */ /* 0x000fc4000ff1e0ff */
[----:B------:R-:W-:Y:S01]  /*30c0*/  UIADD3 UR32, UP1, UPT, UR16, 0x2, URZ ;  /* 0x0000000210207890 */ /* 0x000fe2000ff3e0ff */
[----:B------:R-:W-:Y:S01]  /*30d0*/  UMOV UR4, URZ ;  /* 0x000000ff00047c82 */ /* 0x000fe20008000000 */
[----:B------:R-:W-:Y:S01]  /*30e0*/  UMOV UR5, URZ ;  /* 0x000000ff00057c82 */ /* 0x000fe20008000000 */
[----:B------:R-:W-:Y:S02]  /*30f0*/  UIADD3.X UR35, UPT, UPT, UR4, 0x40004040, URZ, UP0, !UPT ;  /* 0x4000404004237890 */ /* 0x000fe400087fe4ff */
[----:B------:R-:W-:Y:S02]  /*3100*/  UIADD3.X UR33, UPT, UPT, UR5, 0x40004040, URZ, UP1, !UPT ;  /* 0x4000404005217890 */ /* 0x000fe40008ffe4ff */
[----:B------:R-:W-:Y:S02]  /*3110*/  ULOP3.LUT UR14, UR14, 0x2000000, URZ, 0xfc, !UPT ;  /* 0x020000000e0e7892 */ /* 0x000fe4000f8efcff */
[----:B------:R-:W-:Y:S02]  /*3120*/  UIADD3.64 UR24, UPT, UPT, UR34, 0x80, URZ ;  /* 0x0000008022187897 */ /* 0x000fe4000fffe0ff */
[----:B------:R-:W-:-:S02]  /*3130*/  UIADD3.64 UR26, UPT, UPT, UR32, 0x2, URZ ;  /* 0x00000002201a7897 */ /* 0x000fc4000fffe0ff */
[----:B------:R-:W-:Y:S02]  /*3140*/  UIADD3.64 UR28, UPT, UPT, UR34, 0x100, URZ ;  /* 0x00000100221c7897 */ /* 0x000fe4000fffe0ff */
[----:B------:R-:W-:Y:S01]  /*3150*/  UIADD3.64 UR30, UPT, UPT, UR32, 0x4, URZ ;  /* 0x00000004201e7897 */ /* 0x000fe2000fffe0ff */
[----:B------:R-:W-:Y:S01]  /*3160*/  UMOV UR36, 0x0 ;  /* 0x0000000000247882 */ /* 0x000fe20000000000 */
[----:B------:R-:W-:Y:S01]  /*3170*/  UMOV UR37, 0x8048010 ;  /* 0x0804801000257882 */ /* 0x000fe20000000000 */
[----:B------:R-:W-:Y:S01]  /*3180*/  UMOV UR15, 0x40004040 ;  /* 0x40004040000f7882 */ /* 0x000fe20000000000 */
[----:B------:R-:W-:Y:S01]  /*3190*/  UMOV UR17, 0x40004040 ;  /* 0x4000404000117882 */ /* 0x000fe20000000000 */
[----:B------:R-:W-:Y:S01]  /*31a0*/  UMOV UR38, 0x0 ;  /* 0x0000000000267882 */ /* 0x000fe20000000000 */
[----:B------:R-:W-:Y:S01]  /*31b0*/  UMOV UR39, 0x8048010 ;  /* 0x0804801000277882 */ /* 0x000fe20000000000 */
[----:B------:R-:W-:Y:S01]  /*31c0*/  UMOV UR40, 0x0 ;  /* 0x0000000000287882 */ /* 0x000fe20000000000 */
[----:B------:R-:W-:Y:S01]  /*31d0*/  UMOV UR41, 0x8048010 ;  /* 0x0804801000297882 */ /* 0x000fe20000000000 */
[----:B------:R-:W-:Y:S01]  /*31e0*/  UMOV UR4, UR11 ;  /* 0x0000000b00047c82 */ /* 0x000fe20008000000 */
[----:B------:R0:W-:Y:S01]  /*31f0*/  UTCHMMA gdesc[UR14], gdesc[UR16], tmem[UR8], tmem[UR36], idesc[UR37], !UPT ;  /* 0x00ff24100e0075ea */ /* 0x0001e2000f800008 */
[----:B------:R-:W-:Y:S01]  /*3200*/  UMOV UR42, 0x0 ;  /* 0x00000000002a7882 */ /* 0x000fe20000000000 */
[----:B------:R-:W-:Y:S01]  /*3210*/  UMOV UR43, 0x8048010 ;  /* 0x08048010002b7882 */ /* 0x000fe20000000000 */
[----:B------:R0:W-:Y:S01]  /*3220*/  UTCHMMA gdesc[UR34], gdesc[UR32], tmem[UR8], tmem[UR38], idesc[UR39], UPT ;  /* 0x00ff2620220075ea */ /* 0x0001e2000b800008 */
[----:B------:R-:W-:Y:S01]  /*3230*/  UMOV UR4, UR4 ;  /* 0x0000000400047c82 */ /* 0x000fe20008000000 */
[----:B------:R0:W-:Y:S01]  /*3240*/  UTCHMMA gdesc[UR24], gdesc[UR26], tmem[UR8], tmem[UR40], idesc[UR41], UPT ;  /* 0x00ff281a180075ea */ /* 0x0001e2000b800008 */
[----:B------:R0:W-:Y:S01]  /*3250*/  UTCHMMA gdesc[UR28], gdesc[UR30], tmem[UR8], tmem[UR42], idesc[UR43], UPT ;  /* 0x00ff2a1e1c0075ea */ /* 0x0001e2000b800008 */
[----:B------:R0:W-:Y:S01]  /*3260*/  UTCBAR [UR4], URZ ;  /* 0x000000ff040073e9 */ /* 0x0001e200080000ff */
[----:B------:R-:W-:Y:S01]  /*3270*/  NOP ;  /* 0x0000000000007918 */ /* 0x000fe20000000000 */
.L_x_6:
[----:B------:R-:W-:Y:S05]  /*3280*/  @!P3 BRA `(.L_x_7) ;  /* 0x000000100000b947 */ /* 0x000fea0003800000 */
[----:B------:R-:W-:Y:S01]  /*3290*/  VIADD R74, R74, 0xffffffc0 ;  /* 0xffffffc04a4a7836 */ /* 0x000fe20000000000 */
[----:B0-----:R-:W-:Y:S01]  /*32a0*/  ULOP3.LUT UR14, UR7, 0x2000000, URZ, 0xfc, !UPT ;  /* 0x02000000070e7892 */ /* 0x001fe2000f8efcff */
[----:B------:R-:W-:Y:S01]  /*32b0*/  IMAD.MOV.U32 R142, RZ, RZ, R116 ;  /* 0x000000ffff8e7224 */ /* 0x000fe200078e0074 */
[----:B------:R-:W-:Y:S01]  /*32c0*/  UIADD3.64 UR24, UPT, UPT, UR20, 0x80, URZ ;  /* 0x0000008014187897 */ /* 0x000fe2000fffe0ff */
[----:B------:R-:W-:Y:S01]  /*32d0*/  IMAD.MOV.U32 R143, RZ, RZ, R117 ;  /* 0x000000ffff8f7224 */ /* 0x000fe200078e0075 */
[----:B------:R-:W-:Y:S01]  /*32e0*/  UIADD3.64 UR26, UPT, UPT, UR22, 0x2, URZ ;  /* 0x00000002161a7897 */ /* 0x000fe2000fffe0ff */
[----:B------:R-:W-:Y:S01]  /*32f0*/  IMAD.MOV.U32 R144, RZ, RZ, R120 ;  /* 0x000000ffff907224 */ /* 0x000fe200078e0078 */
[----:B------:R-:W-:Y:S01]  /*3300*/  UIADD3.64 UR28, UPT, UPT, UR20, 0x100, URZ ;  /* 0x00000100141c7897 */ /* 0x000fe2000fffe0ff */
[----:B------:R-:W-:Y:S01]  /*3310*/  IMAD.MOV.U32 R145, RZ, RZ, R121 ;  /* 0x000000ffff917224 */ /* 0x000fe200078e0079 */
[----:B------:R-:W-:Y:S01]  /*3320*/  UIADD3.64 UR30, UPT, UPT, UR22, 0x4, URZ ;  /* 0x00000004161e7897 */ /* 0x000fe2000fffe0ff */
[----:B------:R-:W-:Y:S01]  /*3330*/  IMAD.MOV.U32 R146, RZ, RZ, R122 ;  /* 0x000000ffff927224 */ /* 0x000fe200078e007a */
[----:B------:R-:W-:Y:S01]  /*3340*/  UMOV UR5, 0x1 ;  /* 0x0000000100057882 */ /* 0x000fe20000000000 */
[----:B------:R-:W-:Y:S01]  /*3350*/  IMAD.MOV.U32 R147, RZ, RZ, R123 ;  /* 0x000000ffff937224 */ /* 0x000fe200078e007b */
[----:B------:R-:W-:Y:S01]  /*3360*/  UMOV UR4, URZ ;  /* 0x000000ff00047c82 */ /* 0x000fe20008000000 */
[----:B------:R-:W-:-:S02]  /*3370*/  IMAD.MOV.U32 R148, RZ, RZ, R124 ;  /* 0x000000ffff947224 */ /* 0x000fc400078e007c */
[----:B------:R-:W-:-:S07]  /*3380*/  IMAD.MOV.U32 R149, RZ, RZ, R125 ;  /* 0x000000ffff957224 */ /* 0x000fce00078e007d */
.L_x_10:
[----:B------:R-:W-:Y:S01]  /*3390*/  USHF.L.U32 UR6, UR6, 0x1f, URZ ;  /* 0x0000001f06067899 */ /* 0x000fe200080006ff */
[----:B0-----:R-:W-:Y:S01]  /*33a0*/  LOP3.LUT R41, R3, 0x2, RZ, 0xfc, !PT ;  /* 0x0000000203297812 */ /* 0x001fe200078efcff */
[----:B------:R-:W-:Y:S01]  /*33b0*/  IMAD.WIDE R76, R23, 0x2, R76 ;  /* 0x00000002174c7825 */ /* 0x000fe200078e024c */
[C---:B------:R-:W-:Y:S02]  /*33c0*/  LOP3.LUT R85, R3.reuse, 0x4, RZ, 0xfc, !PT ;  /* 0x0000000403557812 */ /* 0x040fe400078efcff */
[----:B------:R-:W-:Y:S01]  /*33d0*/  LOP3.LUT R75, R3, 0x6, RZ, 0xfc, !PT ;  /* 0x00000006034b7812 */ /* 0x000fe200078efcff */
[----:B------:R-:W-:Y:S01]  /*33e0*/  IMAD.U32 R40, RZ, RZ, UR6 ;  /* 0x00000006ff287e24 */ /* 0x000fe2000f8e00ff */
[-C--:B------:R-:W-:Y:S01]  /*33f0*/  ISETP.GE.AND P2, PT, R41, R74.reuse, PT ;  /* 0x0000004a2900720c */ /* 0x080fe20003f46270 */
[----:B------:R-:W-:Y:S01]  /*3400*/  IMAD.WIDE R126, R23, 0x2, R126 ;  /* 0x00000002177e7825 */ /* 0x000fe200078e027e */
[-C--:B------:R-:W-:Y:S01]  /*3410*/  ISETP.GE.AND P3, PT, R85, R74.reuse, PT ;  /* 0x0000004a5500720c */ /* 0x080fe20003f66270 */
[----:B------:R-:W0:Y:S01]  /*3420*/  SYNCS.PHASECHK.TRANS64.TRYWAIT P6, [UR11], R40 ;  /* 0x00000028ff0075a7 */ /* 0x000e2200080c110b */
[----:B------:R-:W-:-:S02]  /*3430*/  ISETP.GE.AND P4, PT, R75, R74, PT ;  /* 0x0000004a4b00720c */ /* 0x000fc40003f86270 */
[C---:B------:R-:W-:Y:S02]  /*3440*/  LOP3.LUT R85, R3.reuse, 0x8, RZ, 0xfc, !PT ;  /* 0x0000000803557812 */ /* 0x040fe400078efcff */
[----:B------:R-:W-:Y:S02]  /*3450*/  PRMT R22, RZ, 0x7610, R22 ;  /* 0x00007610ff167816 */ /* 0x000fe40000000016 */
[----:B------:R-:W-:Y:S02]  /*3460*/  PRMT R41, RZ, 0x7610, R41 ;  /* 0x00007610ff297816 */ /* 0x000fe40000000029 */
[----:B------:R-:W-:Y:S01]  /*3470*/  ISETP.GE.AND P5, PT, R3, R74, PT ;  /* 0x0000004a0300720c */ /* 0x000fe20003fa6270 */
[----:B0-----:R-:W-:-:S12]  /*3480*/  @!P6 BRA `(.L_x_8) ;  /* 0x000000140094e947 */ /* 0x001fd80003800000 */
.L_x_16:
[----:B------:R-:W2:Y:S01]  /*3490*/  @!P5 LDG.E.U16 R22, desc[UR18][R126.64] ;  /* 0x000000127e16d981 */ /* 0x000ea2000c1e1500 */
[----:B------:R-:W-:Y:S02]  /*34a0*/  LOP3.LUT R75, R3, 0xa, RZ, 0xfc, !PT ;  /* 0x0000000a034b7812 */ /* 0x000fe400078efcff */
[-C--:B------:R-:W-:Y:S01]  /*34b0*/  ISETP.GE.AND P5, PT, R85, R74.reuse, PT ;  /* 0x0000004a5500720c */ /* 0x080fe20003fa6270 */
[----:B------:R-:W3:Y:S01]  /*34c0*/  @!P2 LDG.E.U16 R41, desc[UR18][R76.64] ;  /* 0x000000124c29a981 */ /* 0x000ee2000c1e1500 */
[----:B------:R-:W-:Y:S01]  /*34d0*/  PRMT R40, RZ, 0x7610, R40 ;  /* 0x00007610ff287816 */ /* 0x000fe20000000028 */
[----:B------:R-:W-:Y:S01]  /*34e0*/  IMAD.WIDE R78, R23, 0x2, R78 ;  /* 0x00000002174e7825 */ /* 0x000fe200078e024e */
[-C--:B------:R-:W-:Y:S02]  /*34f0*/  ISETP.GE.AND P2, PT, R75, R74.reuse, PT ;  /* 0x0000004a4b00720c */ /* 0x080fe40003f46270 */
[----:B------:R-:W-:Y:S01]  /*3500*/  LOP3.LUT R75, R3, 0xc, RZ, 0xfc, !PT ;  /* 0x0000000c034b7812 */ /* 0x000fe200078efcff */
[C---:B------:R-:W-:Y:S01]  /*3510*/  IMAD.WIDE R38, R23.reuse, 0x2, R38 ;  /* 0x0000000217267825 */ /* 0x040fe200078e0226 */
[----:B------:R-:W-:Y:S01]  /*3520*/  PRMT R82, RZ, 0x7610, R82 ;  /* 0x00007610ff527816 */ /* 0x000fe20000000052 */
[----:B------:R-:W4:Y:S01]  /*3530*/  @!P3 LDG.E.U16 R40, desc[UR18][R78.64] ;  /* 0x000000124e28b981 */ /* 0x000f22000c1e1500 */
[----:B------:R-:W-:Y:S01]  /*3540*/  PRMT R84, RZ, 0x7610, R84 ;  /* 0x00007610ff547816 */ /* 0x000fe20000000054 */
[----:B------:R-:W-:Y:S01]  /*3550*/  IMAD.WIDE R80, R23, 0x2, R80 ;  /* 0x0000000217507825 */ /* 0x000fe200078e0250 */
[----:B------:R-:W-:-:S02]  /*3560*/  ISETP.GE.AND P3, PT, R75, R74, PT ;  /* 0x0000004a4b00720c */ /* 0x000fc40003f66270 */
[C---:B------:R-:W-:Y:S02]  /*3570*/  LOP3.LUT R85, R3.reuse, 0xe, RZ, 0xfc, !PT ;  /* 0x0000000e03557812 */ /* 0x040fe400078efcff */
[----:B------:R-:W-:Y:S01]  /*3580*/  LOP3.LUT R75, R3, 0x10, RZ, 0xfc, !PT ;  /* 0x00000010034b7812 */ /* 0x000fe200078efcff */
[----:B------:R-:W5:Y:S01]  /*3590*/  @!P4 LDG.E.U16 R82, desc[UR18][R80.64] ;  /* 0x000000125052c981 */ /* 0x000f62000c1e1500 */
[----:B------:R-:W-:-:S03]  /*35a0*/  ISETP.GE.AND P4, PT, R85, R74, PT ;  /* 0x0000004a5500720c */ /* 0x000fc60003f86270 */
[----:B------:R-:W3:Y:S01]  /*35b0*/  @!P5 LDG.E.U16 R84, desc[UR18][R38.64] ;  /* 0x000000122654d981 */ /* 0x000ee2000c1e1500 */
[-C--:B------:R-:W-:Y:S01]  /*35c0*/  ISETP.GE.AND P5, PT, R75, R74.reuse, PT ;  /* 0x0000004a4b00720c */ /* 0x080fe20003fa6270 */
[----:B------:R-:W-:Y:S01]  /*35d0*/  IMAD.WIDE R36, R23, 0x2, R36 ;  /* 0x0000000217247825 */ /* 0x000fe200078e0224 */
[----:B------:R-:W-:Y:S02]  /*35e0*/  PRMT R75, RZ, 0x7610, R75 ;  /* 0x00007610ff4b7816 */ /* 0x000fe4000000004b */
[----:B------:R-:W-:Y:S01]  /*35f0*/  LOP3.LUT R85, R3, 0x12, RZ, 0xfc, !PT ;  /* 0x0000001203557812 */ /* 0x000fe200078efcff */
[----:B------:R-:W-:Y:S01]  /*3600*/  IMAD.WIDE R32, R23, 0x2, R32 ;  /* 0x0000000217207825 */ /* 0x000fe200078e0220 */
[----:B------:R-:W-:Y:S02]  /*3610*/  PRMT R88, RZ, 0x7610, R88 ;  /* 0x00007610ff587816 */ /* 0x000fe40000000058 */
[----:B------:R-:W4:Y:S01]  /*3620*/  @!P2 LDG.E.U16 R75, desc[UR18][R36.64] ;  /* 0x00000012244ba981 */ /* 0x000f22000c1e1500 */
[----:B------:R-:W-:Y:S01]  /*3630*/  ISETP.GE.AND P2, PT, R85, R74, PT ;  /* 0x0000004a5500720c */ /* 0x000fe20003f46270 */
[----:B------:R-:W-:Y:S01]  /*3640*/  IMAD.WIDE R34, R23, 0x2, R34 ;  /* 0x0000000217227825 */ /* 0x000fe200078e0222 */
[----:B------:R-:W-:Y:S01]  /*3650*/  PRMT R86, RZ, 0x7610, R86 ;  /* 0x00007610ff567816 */ /* 0x000fe20000000056 */
[----:B------:R-:W4:Y:S01]  /*3660*/  @!P4 LDG.E.U16 R88, desc[UR18][R32.64] ;  /* 0x000000122058c981 */ /* 0x000f22000c1e1500 */
[----:B------:R-:W-:-:S02]  /*3670*/  LOP3.LUT R85, R3, 0x16, RZ, 0xfc, !PT ;  /* 0x0000001603557812 */ /* 0x000fc400078efcff */
[----:B------:R-:W-:Y:S01]  /*3680*/  LOP3.LUT R87, R3, 0x14, RZ, 0xfc, !PT ;  /* 0x0000001403577812 */ /* 0x000fe200078efcff */
[----:B------:R-:W-:Y:S01]  /*3690*/  IMAD.WIDE R30, R23, 0x2, R30 ;  /* 0x00000002171e7825 */ /* 0x000fe200078e021e */
[-C--:B------:R-:W-:Y:S01]  /*36a0*/  ISETP.GE.AND P4, PT, R85, R74.reuse, PT ;  /* 0x0000004a5500720c */ /* 0x080fe20003f86270 */
[----:B------:R-:W4:Y:S01]  /*36b0*/  @!P3 LDG.E.U16 R86, desc[UR18][R34.64] ;  /* 0x000000122256b981 */ /* 0x000f22000c1e1500 */
[----:B------:R-:W-:Y:S01]  /*36c0*/  PRMT R90, RZ, 0x7610, R90 ;  /* 0x00007610ff5a7816 */ /* 0x000fe2000000005a */
[----:B------:R-:W-:Y:S01]  /*36d0*/  IMAD.WIDE R28, R23, 0x2, R28 ;  /* 0x00000002171c7825 */ /* 0x000fe200078e021c */
[----:B------:R-:W-:Y:S02]  /*36e0*/  PRMT R85, RZ, 0x7610, R85 ;  /* 0x00007610ff557816 */ /* 0x000fe40000000055 */
[-C--:B------:R-:W-:Y:S02]  /*36f0*/  ISETP.GE.AND P3, PT, R87, R74.reuse, PT ;  /* 0x0000004a5700720c */ /* 0x080fe40003f66270 */
[----:B------:R-:W4:Y:S01]  /*3700*/  @!P5 LDG.E.U16 R90, desc[UR18][R30.64] ;  /* 0x000000121e5ad981 */ /* 0x000f22000c1e1500 */
[-C--:B------:R-:W-:Y:S01]  /*3710*/  ISETP.GE.AND P5, PT, R9, R74.reuse, PT ;  /* 0x0000004a0900720c */ /* 0x080fe20003fa6270 */
[C---:B------:R-:W-:Y:S01]  /*3720*/  IMAD.WIDE R24, R23.reuse, 0x2, R24 ;  /* 0x0000000217187825 */ /* 0x040fe200078e0218 */
[----:B------:R-:W-:Y:S01]  /*3730*/  PRMT R94, RZ, 0x7610, R94 ;  /* 0x00007610ff5e7816 */ /* 0x000fe2000000005e */
[----:B------:R-:W5:Y:S01]  /*3740*/  @!P2 LDG.E.U16 R85, desc[UR18][R28.64] ;  /* 0x000000121c55a981 */ /* 0x000f62000c1e1500 */
[----:B------:R-:W-:Y:S01]  /*3750*/  ISETP.GE.AND P2, PT, R10, R74, PT ;  /* 0x0000004a0a00720c */ /* 0x000fe20003f46270 */
[----:B------:R-:W-:Y:S01]  /*3760*/  IMAD.WIDE R26, R23, 0x2, R26 ;  /* 0x00000002171a7825 */ /* 0x000fe200078e021a */
[----:B------:R-:W-:-:S02]  /*3770*/  PRMT R92, RZ, 0x7610, R92 ;  /* 0x00007610ff5c7816 */ /* 0x000fc4000000005c */
[----:B------:R-:W5:Y:S01]  /*3780*/  @!P4 LDG.E.U16 R94, desc[UR18][R24.64] ;  /* 0x00000012185ec981 */ /* 0x000f62000c1e1500 */
[----:B------:R-:W-:Y:S01]  /*3790*/  PRMT R96, RZ, 0x7610, R96 ;  /* 0x00007610ff607816 */ /* 0x000fe20000000060 */
[----:B------:R-:W-:Y:S01]  /*37a0*/  IMAD.WIDE R64, R23, 0x2, R64 ;  /* 0x0000000217407825 */ /* 0x000fe200078e0240 */
[-C--:B------:R-:W-:Y:S01]  /*37b0*/  ISETP.GE.AND P4, PT, R13, R74.reuse, PT ;  /* 0x0000004a0d00720c */ /* 0x080fe20003f86270 */
[----:B------:R-:W5:Y:S01]  /*37c0*/  @!P3 LDG.E.U16 R92, desc[UR18][R26.64] ;  /* 0x000000121a5cb981 */ /* 0x000f62000c1e1500 */
[----:B------:R-:W-:Y:S01]  /*37d0*/  PRMT R87, RZ, 0x7610, R87 ;  /* 0x00007610ff577816 */ /* 0x000fe20000000057 */
[----:B------:R-:W-:Y:S01]  /*37e0*/  IMAD.WIDE R62, R23, 0x2, R62 ;  /* 0x00000002173e7825 */ /* 0x000fe200078e023e */
[-C--:B------:R-:W-:Y:S01]  /*37f0*/  ISETP.GE.AND P3, PT, R11, R74.reuse, PT ;  /* 0x0000004a0b00720c */ /* 0x080fe20003f66270 */
[----:B------:R-:W5:Y:S01]  /*3800*/  @!P5 LDG.E.U16 R96, desc[UR18][R64.64] ;  /* 0x000000124060d981 */ /* 0x000f62000c1e1500 */
[-C--:B------:R-:W-:Y:S01]  /*3810*/  ISETP.GE.AND P5, PT, R14, R74.reuse, PT ;  /* 0x0000004a0e00720c */ /* 0x080fe20003fa6270 */
[----:B------:R-:W-:Y:S01]  /*3820*/  IMAD.WIDE R58, R23, 0x2, R58 ;  /* 0x00000002173a7825 */ /* 0x000fe200078e023a */
[----:B------:R-:W-:Y:S01]  /*3830*/  PRMT R100, RZ, 0x7610, R100 ;  /* 0x00007610ff647816 */ /* 0x000fe20000000064 */
[----:B------:R-:W5:Y:S01]  /*3840*/  @!P2 LDG.E.U16 R87, desc[UR18][R62.64] ;  /* 0x000000123e57a981 */ /* 0x000f62000c1e1500 */
[----:B------:R-:W-:Y:S01]  /*3850*/  ISETP.GE.AND P2, PT, R15, R74, PT ;  /* 0x0000004a0f00720c */ /* 0x000fe20003f46270 */
[----:B------:R-:W-:Y:S01]  /*3860*/  IMAD.WIDE R60, R23, 0x2, R60 ;  /* 0x00000002173c7825 */ /* 0x000fe200078e023c */
[----:B------:R-:W-:-:S02]  /*3870*/  PRMT R98, RZ, 0x7610, R98 ;  /* 0x00007610ff627816 */ /* 0x000fc40000000062 */
[----:B------:R-:W-:Y:S01]  /*3880*/  LOP3.LUT R89, R3, 0x2a, RZ, 0xfc, !PT ;  /* 0x0000002a03597812 */ /* 0x000fe200078efcff */
        /* <DEDUP_REMOVED lines=9> */
[----:B------:R-:W-:-:S03]  /*3920*/  ISETP.GE.AND P5, PT, R17, R74, PT ;  /* 0x0000004a1100720c */ /* 0x000fc60003fa6270 */
[----:B------:R-:W5:Y:S01]  /*3930*/  @!P2 LDG.E.U16 R89, desc[UR18][R54.64] ;  /* 0x000000123659a981 */ /* 0x000f62000c1e1500 */
[-C--:B------:R-:W-:Y:S01]  /*3940*/  ISETP.GE.AND P2, PT, R18, R74.reuse, PT ;  /* 0x0000004a1200720c */ /* 0x080fe20003f46270 */
[----:B------:R-:W-:Y:S01]  /*3950*/  IMAD.WIDE R52, R23, 0x2, R52 ;  /* 0x0000000217347825 */ /* 0x000fe200078e0234 */
[----:B------:R-:W-:Y:S02]  /*3960*/  PRMT R104, RZ, 0x7610, R104 ;  /* 0x00007610ff687816 */ /* 0x000fe40000000068 */
[----:B------:R-:W-:Y:S01]  /*3970*/  LOP3.LUT R91, R3, 0x2c, RZ, 0xfc, !PT ;  /* 0x0000002c035b7812 */ /* 0x000fe200078efcff */
[C---:B------:R-:W-:Y:S01]  /*3980*/  IMAD.WIDE R50, R23.reuse, 0x2, R50 ;  /* 0x0000000217327825 */ /* 0x040fe200078e0232 */
[----:B------:R-:W-:Y:S02]  /*3990*/  PRMT R106, RZ, 0x7610, R106 ;  /* 0x00007610ff6a7816 */ /* 0x000fe4000000006a */
[----:B------:R-:W-:Y:S01]  /*39a0*/  PRMT R108, RZ, 0x7610, R108 ;  /* 0x00007610ff6c7816 */ /* 0x000fe2000000006c */
[----:B------:R-:W5:Y:S01]  /*39b0*/  @!P3 LDG.E.U16 R104, desc[UR18][R52.64] ;  /* 0x000000123468b981 */ /* 0x000f62000c1e1500 */
[----:B------:R-:W-:Y:S01]  /*39c0*/  IMAD.WIDE R48, R23, 0x2, R48 ;  /* 0x0000000217307825 */ /* 0x000fe200078e0230 */
[----:B------:R-:W-:-:S02]  /*39d0*/  ISETP.GE.AND P3, PT, R91, R74, PT ;  /* 0x0000004a5b00720c */ /* 0x000fc40003f66270 */
[----:B------:R-:W-:Y:S01]  /*39e0*/  LOP3.LUT R93, R3, 0x2e, RZ, 0xfc, !PT ;  /* 0x0000002e035d7812 */ /* 0x000fe200078efcff */
[----:B------:R-:W-:Y:S01]  /*39f0*/  IMAD.WIDE R46, R23, 0x2, R46 ;  /* 0x00000002172e7825 */ /* 0x000fe200078e022e */
[----:B------:R-:W-:Y:S01]  /*3a00*/  LOP3.LUT R95, R3, 0x30, RZ, 0xfc, !PT ;  /* 0x00000030035f7812 */ /* 0x000fe200078efcff */
[----:B------:R-:W5:Y:S01]  /*3a10*/  @!P5 LDG.E.U16 R106, desc[UR18][R50.64] ;  /* 0x00000012326ad981 */ /* 0x000f62000c1e1500 */
[----:B------:R-:W-:Y:S02]  /*3a20*/  PRMT R91, RZ, 0x7610, R91 ;  /* 0x00007610ff5b7816 */ /* 0x000fe4000000005b */
[-C--:B------:R-:W-:Y:S01]  /*3a30*/  ISETP.GE.AND P5, PT, R93, R74.reuse, PT ;  /* 0x0000004a5d00720c */ /* 0x080fe20003fa6270 */
[----:B------:R-:W5:Y:S01]  /*3a40*/  @!P2 LDG.E.U16 R108, desc[UR18][R48.64] ;  /* 0x00000012306ca981 */ /* 0x000f62000c1e1500 */
[----:B------:R-:W-:Y:S02]  /*3a50*/  LOP3.LUT R93, R3, 0x32, RZ, 0xfc, !PT ;  /* 0x00000032035d7812 */ /* 0x000fe400078efcff */
[-C--:B------:R-:W-:Y:S01]  /*3a60*/  ISETP.GE.AND P2, PT, R95, R74.reuse, PT ;  /* 0x0000004a5f00720c */ /* 0x080fe20003f46270 */
[----:B------:R-:W5:Y:S01]  /*3a70*/  @!P4 LDG.E.U16 R91, desc[UR18][R46.64] ;  /* 0x000000122e5bc981 */ /* 0x000f62000c1e1500 */
[----:B------:R-:W-:Y:S01]  /*3a80*/  PRMT R116, RZ, 0x7610, R116 ;  /* 0x00007610ff747816 */ /* 0x000fe20000000074 */
[----:B------:R-:W-:Y:S01]  /*3a90*/  IMAD.WIDE R44, R23, 0x2, R44 ;  /* 0x00000002172c7825 */ /* 0x000fe200078e022c */
[----:B------:R-:W-:-:S02]  /*3aa0*/  ISETP.GE.AND P4, PT, R93, R74, PT ;  /* 0x0000004a5d00720c */ /* 0x000fc40003f86270 */
[----:B------:R-:W-:Y:S01]  /*3ab0*/  LOP3.LUT R93, R3, 0x34, RZ, 0xfc, !PT ;  /* 0x00000034035d7812 */ /* 0x000fe200078efcff */
[C---:B------:R-:W-:Y:S01]  /*3ac0*/  IMAD.WIDE R42, R23.reuse, 0x2, R42 ;  /* 0x00000002172a7825 */ /* 0x040fe200078e022a */
[----:B------:R-:W-:Y:S01]  /*3ad0*/  PRMT R118, RZ, 0x7610, R118 ;  /* 0x00007610ff767816 */ /* 0x000fe20000000076 */
[----:B------:R-:W5:Y:S01]  /*3ae0*/  @!P3 LDG.E.U16 R116, desc[UR18][R44.64] ;  /* 0x000000122c74b981 */ /* 0x000f62000c1e1500 */
[----:B------:R-:W-:Y:S01]  /*3af0*/  PRMT R120, RZ, 0x7610, R120 ;  /* 0x00007610ff787816 */ /* 0x000fe20000000078 */
[----:B------:R-:W-:Y:S01]  /*3b00*/  IMAD.WIDE R128, R23, 0x2, R128 ;  /* 0x0000000217807825 */ /* 0x000fe200078e0280 */
[----:B------:R-:W-:Y:S02]  /*3b10*/  LOP3.LUT R95, R3, 0x38, RZ, 0xfc, !PT ;  /* 0x00000038035f7812 */ /* 0x000fe400078efcff */
[----:B------:R-:W-:Y:S01]  /*3b20*/  ISETP.GE.AND P3, PT, R93, R74, PT ;  /* 0x0000004a5d00720c */ /* 0x000fe20003f66270 */
[----:B------:R-:W5:Y:S01]  /*3b30*/  @!P5 LDG.E.U16 R118, desc[UR18][R42.64] ;  /* 0x000000122a76d981 */ /* 0x000f62000c1e1500 */
[----:B------:R-:W-:-:S02]  /*3b40*/  LOP3.LUT R93, R3, 0x3a, RZ, 0xfc, !PT ;  /* 0x0000003a035d7812 */ /* 0x000fc400078efcff */
[-C--:B------:R-:W-:Y:S01]  /*3b50*/  ISETP.GE.AND P5, PT, R95, R74.reuse, PT ;  /* 0x0000004a5f00720c */ /* 0x080fe20003fa6270 */
        /* <DEDUP_REMOVED lines=8> */
[----:B------:R-:W-:Y:S01]  /*3be0*/  IMAD.WIDE R110, R23, 0x2, R110 ;  /* 0x00000002176e7825 */ /* 0x000fe200078e026e */
[----:B------:R-:W5:Y:S01]  /*3bf0*/  @!P4 LDG.E.U16 R93, desc[UR18][R130.64] ;  /* 0x00000012825dc981 */ /* 0x000f62000c1e1500 */
[----:B------:R-:W-:-:S02]  /*3c00*/  ISETP.GE.AND P4, PT, R95, R74, PT ;  /* 0x0000004a5f00720c */ /* 0x000fc40003f86270 */
[C---:B------:R-:W-:Y:S01]  /*3c10*/  LOP3.LUT R95, R3.reuse, 0x3c, RZ, 0xfc, !PT ;  /* 0x0000003c035f7812 */ /* 0x040fe200078efcff */
[----:B------:R-:W5:Y:S01]  /*3c20*/  @!P3 LDG.E.U16 R122, desc[UR18][R110.64] ;  /* 0x000000126e7ab981 */ /* 0x000f62000c1e1500 */
[----:B------:R-:W-:-:S03]  /*3c30*/  LOP3.LUT R97, R3, 0x3e, RZ, 0xfc, !PT ;  /* 0x0000003e03617812 */ /* 0x000fc600078efcff */
[----:B------:R-:W5:Y:S01]  /*3c40*/  @!P5 LDG.E.U16 R124, desc[UR18][R142.64] ;  /* 0x000000128e7cd981 */ /* 0x000f62000c1e1500 */
[-C--:B------:R-:W-:Y:S02]  /*3c50*/  ISETP.GE.AND P5, PT, R95, R74.reuse, PT ;  /* 0x0000004a5f00720c */ /* 0x080fe40003fa6270 */
[-C--:B------:R-:W-:Y:S01]  /*3c60*/  ISETP.GE.AND P3, PT, R97, R74.reuse, PT ;  /* 0x0000004a6100720c */ /* 0x080fe20003f66270 */
[C---:B------:R-:W-:Y:S01]  /*3c70*/  IMAD.WIDE R144, R23.reuse, 0x2, R144 ;  /* 0x0000000217907825 */ /* 0x040fe200078e0290 */
[----:B------:R-:W-:Y:S02]  /*3c80*/  PRMT R95, RZ, 0x7610, R95 ;  /* 0x00007610ff5f7816 */ /* 0x000fe4000000005f */
[----:B------:R-:W-:Y:S01]  /*3c90*/  PRMT R132, RZ, 0x7610, R132 ;  /* 0x00007610ff847816 */ /* 0x000fe20000000084 */
[C---:B------:R-:W-:Y:S01]  /*3ca0*/  IMAD.WIDE R146, R23.reuse, 0x2, R146 ;  /* 0x0000000217927825 */ /* 0x040fe200078e0292 */
[----:B------:R-:W-:Y:S02]  /*3cb0*/  PRMT R134, RZ, 0x7610, R134 ;  /* 0x00007610ff867816 */ /* 0x000fe40000000086 */
[----:B------:R-:W-:Y:S01]  /*3cc0*/  PRMT R136, RZ, 0x7610, R136 ;  /* 0x00007610ff887816 */ /* 0x000fe20000000088 */
[C---:B------:R-:W-:Y:S01]  /*3cd0*/  IMAD.WIDE R148, R23.reuse, 0x2, R148 ;  /* 0x0000000217947825 */ /* 0x040fe200078e0294 */
[----:B------:R-:W5:Y:S03]  /*3ce0*/  @!P2 LDG.E.U16 R95, desc[UR18][R144.64] ;  /* 0x00000012905fa981 */ /* 0x000f66000c1e1500 */
[----:B------:R-:W-:Y:S01]  /*3cf0*/  IMAD.WIDE R114, R23, 0x2, R114 ;  /* 0x0000000217727825 */ /* 0x000fe200078e0272 */
[----:B------:R-:W5:Y:S04]  /*3d00*/  @!P5 LDG.E.U16 R132, desc[UR18][R146.64] ;  /* 0x000000129284d981 */ /* 0x000f68000c1e1500 */
[----:B------:R-:W5:Y:S04]  /*3d10*/  @!P4 LDG.E.U16 R134, desc[UR18][R114.64] ;  /* 0x000000127286c981 */ /* 0x000f68000c1e1500 */
[----:B------:R-:W5:Y:S01]  /*3d20*/  @!P3 LDG.E.U16 R136, desc[UR18][R148.64] ;  /* 0x000000129488b981 */ /* 0x000f62000c1e1500 */
[----:B------:R-:W-:Y:S01]  /*3d30*/  BAR.SYNC.DEFER_BLOCKING 0x0 ;  /* 0x0000000000007b1d */ /* 0x000fe20000010000 */
[----:B------:R-:W-:Y:S01]  /*3d40*/  ISETP.GE.AND P2, PT, R6, R74, PT ;  /* 0x0000004a0600720c */ /* 0x000fe20003f46270 */
[----:B------:R-:W-:Y:S01]  /*3d50*/  IMAD.WIDE R68, R83, 0x2, R68 ;  /* 0x0000000253447825 */ /* 0x000fe200078e0244 */
[----:B------:R-:W-:-:S02]  /*3d60*/  PRMT R97, RZ, 0x7610, R97 ;  /* 0x00007610ff617816 */ /* 0x000fc40000000061 */
[----:B------:R-:W-:Y:S01]  /*3d70*/  PRMT R99, RZ, 0x7610, R99 ;  /* 0x00007610ff637816 */ /* 0x000fe20000000063 */
[C---:B------:R-:W-:Y:S01]  /*3d80*/  IMAD.WIDE R72, R83.reuse, 0x2, R72 ;  /* 0x0000000253487825 */ /* 0x040fe200078e0248 */
[----:B------:R-:W-:Y:S02]  /*3d90*/  PRMT R138, RZ, 0x7610, R138 ;  /* 0x00007610ff8a7816 */ /* 0x000fe4000000008a */
[----:B------:R-:W-:Y:S01]  /*3da0*/  PRMT R140, RZ, 0x7610, R140 ;  /* 0x00007610ff8c7816 */ /* 0x000fe2000000008c */
[----:B------:R-:W-:-:S04]  /*3db0*/  IMAD.WIDE R66, R83, 0x2, R66 ;  /* 0x0000000253427825 */ /* 0x000fc800078e0242 */
[----:B------:R-:W-:Y:S01]  /*3dc0*/  IMAD.WIDE R70, R83, 0x2, R70 ;  /* 0x0000000253467825 */ /* 0x000fe200078e0246 */
[----:B------:R-:W5:Y:S04]  /*3dd0*/  @!P2 LDG.E.U16 R97, desc[UR18][R72.64] ;  /* 0x000000124861a981 */ /* 0x000f68000c1e1500 */
[----:B------:R-:W5:Y:S04]  /*3de0*/  @!P2 LDG.E.U16 R99, desc[UR18][R68.64] ;  /* 0x000000124463a981 */ /* 0x000f68000c1e1500 */
[----:B------:R-:W5:Y:S04]  /*3df0*/  @!P2 LDG.E.U16 R138, desc[UR18][R70.64] ;  /* 0x00000012468aa981 */ /* 0x000f68000c1e1500 */
[----:B------:R-:W5:Y:S01]  /*3e00*/  @!P2 LDG.E.U16 R140, desc[UR18][R66.64] ;  /* 0x00000012428ca981 */ /* 0x000f62000c1e1500 */
[----:B------:R-:W-:-:S04]  /*3e10*/  ULEA UR11, UR5, UR9, 0x3 ;  /* 0x00000009050b7291 */ /* 0x000fc8000f8e18ff */
[----:B------:R-:W-:Y:S01]  /*3e20*/  UIADD3 UR11, UPT, UPT, UR11, 0x9000, URZ ;  /* 0x000090000b0b7890 */ /* 0x000fe2000fffe0ff */
[----:B--2---:R0:W-:Y:S04]  /*3e30*/  STS.U16 [R7+UR9+0x4000], R22 ;  /* 0x0040001607007988 */ /* 0x0041e80008000409 */
[----:B---3--:R0:W-:Y:S04]  /*3e40*/  STS.U16 [R7+UR9+0x4400], R84 ;  /* 0x0044005407007988 */ /* 0x0081e80008000409 */
[----:B----4-:R0:W-:Y:S04]  /*3e50*/  STS.U16 [R7+UR9+0x4800], R90 ;  /* 0x0048005a07007988 */ /* 0x0101e80008000409 */
[----:B-----5:R0:W-:Y:S04]  /*3e60*/  STS.U16 [R7+UR9+0x4c00], R96 ;  /* 0x004c006007007988 */ /* 0x0201e80008000409 */
[----:B------:R0:W-:Y:S04]  /*3e70*/  STS.U16 [R7+UR9+0x5000], R102 ;  /* 0x0050006607007988 */ /* 0x0001e80008000409 */
        /* <DEDUP_REMOVED lines=30> */
[----:B------:R0:W-:Y:S01]  /*4060*/  STS.U16 [R21+UR9+0x8e00], R140 ;  /* 0x008e008c15007988 */ /* 0x0001e20008000409 */
[----:B------:R1:W-:Y:S06]  /*4070*/  MEMBAR.ALL.CTA ;  /* 0x0000000000007992 */ /* 0x0003ec0000008000 */
[----:B-1----:R-:W1:Y:S02]  /*4080*/  FENCE.VIEW.ASYNC.S ;  /* 0x00000000000073c6 */ /* 0x002e640000000000 */
[----:B-1----:R-:W-:Y:S06]  /*4090*/  BAR.SYNC.DEFER_BLOCKING 0x0 ;  /* 0x0000000000007b1d */ /* 0x002fec0000010000 */
[----:B------:R-:W-:Y:S05]  /*40a0*/  @P1 BRA `(.L_x_9) ;  /* 0x00000000004c1947 */ /* 0x000fea0003800000 */
        /* <DEDUP_REMOVED lines=9> */
[----:B------:R-:W-:Y:S01]  /*4140*/  UMOV UR7, URZ ;  /* 0x000000ff00077c82 */ /* 0x000fe20008000000 */
[----:B------:R1:W-:Y:S01]  /*4150*/  UTCHMMA gdesc[UR14], gdesc[UR12], tmem[UR8], tmem[UR16], idesc[UR17], UPT ;  /* 0x00ff100c0e0075ea */ /* 0x0003e2000b800008 */
        /* <DEDUP_REMOVED lines=8> */
.L_x_9:
[----:B------:R-:W-:Y:S01]  /*41e0*/  UIADD3 UR5, UPT, UPT, UR5, 0x1, URZ ;  /* 0x0000000105057890 */ /* 0x000fe2000fffe0ff */
[----:B------:R-:W-:Y:S02]  /*41f0*/  VIADD R20, R20, 0xffffffff ;  /* 0xffffffff14147836 */ /* 0x000fe40000000000 */
[----:B------:R-:W-:Y:S01]  /*4200*/  VIADD R74, R74, 0xffffffc0 ;  /* 0xffffffc04a4a7836 */ /* 0x000fe20000000000 */
[----:B------:R-:W-:Y:S02]  /*4210*/  UISETP.GT.AND UP0, UPT, UR5, 0x1, UPT ;  /* 0x000000010500788c */ /* 0x000fe4000bf04270 */
[----:B------:R-:W-:Y:S02]  /*4220*/  ISETP.NE.U32.AND P2, PT, R20, RZ, PT ;  /* 0x000000ff1400720c */ /* 0x000fe40003f45070 */
[----:B-1----:R-:W-:Y:S02]  /*4230*/  USEL UR6, URZ, 0x1, !UP0 ;  /* 0x00000001ff067887 */ /* 0x002fe4000c000000 */
[----:B------:R-:W-:-:S02]  /*4240*/  USEL UR5, UR5, URZ, !UP0 ;  /* 0x000000ff05057287 */ /* 0x000fc4000c000000 */
[----:B------:R-:W-:-:S03]  /*4250*/  ULOP3.LUT UR7, UR4, UR6, URZ, 0x3c, !UPT ;  /* 0x0000000604077292 */ /* 0x000fc6000f8e3cff */
[----:B------:R-:W-:-:S04]  /*4260*/  UMOV UR6, UR4 ;  /* 0x0000000400067c82 */ /* 0x000fc80008000000 */
[----:B------:R-:W-:Y:S01]  /*4270*/  UMOV UR4, UR7 ;  /* 0x0000000700047c82 */ /* 0x000fe20008000000 */
[----:B------:R-:W-:Y:S05]  /*4280*/  @P2 BRA `(.L_x_10) ;  /* 0xfffffff000402947 */ /* 0x000fea000383ffff */
.L_x_7:
[----:B------:R-:W-:-:S13]  /*4290*/  ISETP.GE.AND P1, PT, R4, 0x40, PT ;  /* 0x000000400400780c */ /* 0x000fda0003f26270 */
[----:B------:R-:W-:Y:S05]  /*42a0*/  @!P1 BRA `(.L_x_11) ;  /* 0x0000000000109947 */ /* 0x000fea0003800000 */
[----:B------:R-:W-:-:S06]  /*42b0*/  USHF.L.U32 UR6, UR6, 0x1f, URZ ;  /* 0x0000001f06067899 */ /* 0x000fcc00080006ff */
[----:B------:R-:W-:-:S04]  /*42c0*/  IMAD.U32 R4, RZ, RZ, UR6 ;  /* 0x00000006ff047e24 */ /* 0x000fc8000f8e00ff */
[----:B------:R-:W1:Y:S02]  /*42d0*/  SYNCS.PHASECHK.TRANS64.TRYWAIT P1, [UR11], R4 ;  /* 0x00000004ff0075a7 */ /* 0x000e64000802110b */
[----:B-1----:R-:W-:Y:S05]  /*42e0*/  @!P1 BRA `(.L_x_12) ;  /* 0x0000000800089947 */ /* 0x002fea0003800000 */
.L_x_11:
[----:B------:R-:W-:Y:S01]  /*42f0*/  BAR.SYNC.DEFER_BLOCKING 0x0 ;  /* 0x0000000000007b1d */ /* 0x000fe20000010000 */
[C---:B------:R-:W-:Y:S01]  /*4300*/  IMAD.SHL.U32 R14, R0.reuse, 0x10, RZ ;  /* 0x00000010000e7824 */ /* 0x040fe200078e00ff */
[C---:B------:R-:W-:Y:S01]  /*4310*/  LOP3.LUT R13, R0.reuse, 0x18, RZ, 0xc0, !PT ;  /* 0x00000018000d7812 */ /* 0x040fe200078ec0ff */
[----:B------:R-:W-:Y:S01]  /*4320*/  IMAD.SHL.U32 R18, R0, 0x4, RZ ;  /* 0x0000000400127824 */ /* 0x000fe200078e00ff */
[----:B0-----:R-:W-:Y:S02]  /*4330*/  LOP3.LUT R21, R12, 0xc, R3, 0xfe, !PT ;  /* 0x0000000c0c157812 */ /* 0x001fe400078efe03 */
[----:B------:R-:W-:Y:S01]  /*4340*/  LOP3.LUT R15, R14, 0x870, RZ, 0xc0, !PT ;  /* 0x000008700e0f7812 */ /* 0x000fe200078ec0ff */
[----:B------:R-:W0:Y:S01]  /*4350*/  LDCU.128 UR12, c[0x0][0x390] ;  /* 0x00007200ff0c77ac */ /* 0x000e220008000c00 */
[----:B------:R-:W-:Y:S02]  /*4360*/  LOP3.LUT R16, R18, 0x180, RZ, 0xc0, !PT ;  /* 0x0000018012107812 */ /* 0x000fe400078ec0ff */
[----:B------:R-:W-:Y:S01]  /*4370*/  LEA R20, R13, UR9, 0x6 ;  /* 0x000000090d147c11 */ /* 0x000fe2000f8e30ff */
[----:B------:R-:W1:Y:S01]  /*4380*/  LDCU UR4, c[0x0][0x3b4] ;  /* 0x00007680ff0477ac */ /* 0x000e620008000800 */
[----:B------:R-:W-:-:S02]  /*4390*/  LOP3.LUT R14, R14, 0x70, RZ, 0xc0, !PT ;  /* 0x000000700e0e7812 */ /* 0x000fc400078ec0ff */
[----:B------:R-:W-:Y:S01]  /*43a0*/  IADD3 R15, PT, PT, R16, R20, R15 ;  /* 0x00000014100f7210 */ /* 0x000fe20007ffe00f */
[----:B------:R-:W-:Y:S01]  /*43b0*/  IMAD R13, R13, 0x40, R20 ;  /* 0x000000400d0d7824 */ /* 0x000fe200078e0214 */
[----:B------:R-:W2:Y:S01]  /*43c0*/  LDCU UR5, c[0x0][0x3b8] ;  /* 0x00007700ff0577ac */ /* 0x000ea20008000800 */
[----:B------:R-:W-:Y:S02]  /*43d0*/  LOP3.LUT R20, R12, 0xe, R3, 0xfe, !PT ;  /* 0x0000000e0c147812 */ /* 0x000fe400078efe03 */
[----:B------:R-:W-:Y:S01]  /*43e0*/  ISETP.GE.U32.AND P6, PT, R0, 0x20, PT ;  /* 0x000000200000780c */ /* 0x000fe20003fc6070 */
[----:B------:R-:W3:Y:S02]  /*43f0*/  @!P0 SYNCS.CCTL.IV [UR9+0x9000] ;  /* 0x00900000ff0089b1 */ /* 0x000ee40008000009 */
[----:B---3--:R-:W-:Y:S06]  /*4400*/  BAR.SYNC.DEFER_BLOCKING 0x0 ;  /* 0x0000000000007b1d */ /* 0x008fec0000010000 */
[----:B------:R-:W3:Y:S01]  /*4410*/  LDTM.x8 R4, tmem[UR10] ;  /* 0x0000000a000479ee */ /* 0x000ee200081c0000 */
[----:B------:R-:W4:Y:S01]  /*4420*/  @!P0 SYNCS.CCTL.IV [UR9+0x9008] ;  /* 0x00900800ff0089b1 */ /* 0x000f220008000009 */
[----:B------:R-:W-:Y:S01]  /*4430*/  NOP ;  /* 0x0000000000007918 */ /* 0x000fe20000000000 */
[C---:B0-----:R-:W-:Y:S01]  /*4440*/  ISETP.GE.AND P0, PT, R2.reuse, UR14, PT ;  /* 0x0000000e02007c0c */ /* 0x041fe2000bf06270 */
[----:B-1----:R-:W-:Y:S01]  /*4450*/  IMAD R2, R2, UR4, RZ ;  /* 0x0000000402027c24 */ /* 0x002fe2000f8e02ff */
[----:B---3--:R-:W-:-:S02]  /*4460*/  F2FP.F16.F32.PACK_AB R17, R7, R5 ;  /* 0x000000050711723e */ /* 0x008fc400000000ff */
[----:B------:R-:W-:Y:S02]  /*4470*/  LOP3.LUT R5, R18, 0x380, RZ, 0xc0, !PT ;  /* 0x0000038012057812 */ /* 0x000fe400078ec0ff */
[----:B------:R-:W-:Y:S02]  /*4480*/  F2FP.F16.F32.PACK_AB R16, R6, R4 ;  /* 0x000000040610723e */ /* 0x000fe400000000ff */
[----:B------:R-:W-:Y:S02]  /*4490*/  F2FP.F16.F32.PACK_AB R18, R10, R8 ;  /* 0x000000080a12723e */ /* 0x000fe400000000ff */
[----:B------:R-:W-:Y:S02]  /*44a0*/  F2FP.F16.F32.PACK_AB R19, R11, R9 ;  /* 0x000000090b13723e */ /* 0x000fe400000000ff */
[----:B------:R-:W-:Y:S02]  /*44b0*/  IADD3 R5, PT, PT, R5, R13, R14 ;  /* 0x0000000d05057210 */ /* 0x000fe40007ffe00e */
[C---:B------:R-:W-:Y:S01]  /*44c0*/  LOP3.LUT R9, R12.reuse, R3, RZ, 0xfc, !PT ;  /* 0x000000030c097212 */ /* 0x040fe200078efcff */
[----:B----4-:R0:W-:Y:S01]  /*44d0*/  STSM.16.M88.4 [R15], R16 ;  /* 0x000000100f007844 */ /* 0x0101e20000000200 */
[--C-:B------:R-:W-:Y:S01]  /*44e0*/  LOP3.LUT R10, R12, 0x2, R3.reuse, 0xfe, !PT ;  /* 0x000000020c0a7812 */ /* 0x100fe200078efe03 */
[----:B------:R-:W-:Y:S01]  /*44f0*/  BAR.SYNC.DEFER_BLOCKING 0x0 ;  /* 0x0000000000007b1d */ /* 0x000fe20000010000 */
[C---:B------:R-:W-:Y:S01]  /*4500*/  ISETP.LT.AND P2, PT, R9.reuse, UR15, !P0 ;  /* 0x0000000f09007c0c */ /* 0x040fe2000c741270 */
[----:B--2---:R-:W-:Y:S01]  /*4510*/  IMAD R9, R9, UR5, RZ ;  /* 0x0000000509097c24 */ /* 0x004fe2000f8e02ff */
[C---:B------:R-:W-:Y:S01]  /*4520*/  ISETP.LT.AND P1, PT, R10.reuse, UR15, !P0 ;  /* 0x0000000f0a007c0c */ /* 0x040fe2000c721270 */
[----:B------:R-:W-:Y:S01]  /*4530*/  IMAD R10, R10, UR5, RZ ;  /* 0x000000050a0a7c24 */ /* 0x000fe2000f8e02ff */
[----:B------:R-:W-:-:S02]  /*4540*/  LOP3.LUT R11, R12, 0x4, R3, 0xfe, !PT ;  /* 0x000000040c0b7812 */ /* 0x000fc400078efe03 */
[--C-:B------:R-:W-:Y:S02]  /*4550*/  LOP3.LUT R14, R12, 0x8, R3.reuse, 0xfe, !PT ;  /* 0x000000080c0e7812 */ /* 0x100fe400078efe03 */
[C---:B------:R-:W-:Y:S01]  /*4560*/  ISETP.LT.AND P5, PT, R11.reuse, UR15, !P0 ;  /* 0x0000000f0b007c0c */ /* 0x040fe2000c7a1270 */
[----:B------:R-:W-:Y:S01]  /*4570*/  IMAD R11, R11, UR5, RZ ;  /* 0x000000050b0b7c24 */ /* 0x000fe2000f8e02ff */
[----:B0-----:R-:W-:Y:S02]  /*4580*/  LEA R17, P3, R2, UR12, 0x1 ;  /* 0x0000000c02117c11 */ /* 0x001fe4000f8608ff */
[----:B------:R-:W-:Y:S02]  /*4590*/  LOP3.LUT R15, R12, 0xa, R3, 0xfe, !PT ;  /* 0x0000000a0c0f7812 */ /* 0x000fe400078efe03 */
[----:B------:R-:W-:Y:S02]  /*45a0*/  LEA.HI.X.SX32 R18, R2, UR13, 0x1, P3 ;  /* 0x0000000d02127c11 */ /* 0x000fe400098f0eff */
[----:B------:R-:W-:-:S02]  /*45b0*/  LEA R2, P3, R9, R17, 0x1 ;  /* 0x0000001109027211 */ /* 0x000fc400078608ff */
[----:B------:R-:W-:Y:S02]  /*45c0*/  LEA R8, P4, R10, R17, 0x1 ;  /* 0x000000110a087211 */ /* 0x000fe400078808ff */
[----:B------:R-:W-:Y:S01]  /*45d0*/  LOP3.LUT R12, R12, 0x6, R3, 0xfe, !PT ;  /* 0x000000060c0c7812 */ /* 0x000fe200078efe03 */
[----:B------:R-:W0:Y:S01]  /*45e0*/  LDSM.16.M88.4 R4, [R5] ;  /* 0x000000000504783b */ /* 0x000e220000000200 */
[-C--:B------:R-:W-:Y:S02]  /*45f0*/  LEA.HI.X.SX32 R3, R9, R18.reuse, 0x1, P3 ;  /* 0x0000001209037211 */ /* 0x080fe400018f0eff */
[----:B------:R-:W-:Y:S01]  /*4600*/  LEA.HI.X.SX32 R9, R10, R18, 0x1, P4 ;  /* 0x000000120a097211 */ /* 0x000fe200020f0eff */
[C---:B------:R-:W-:Y:S01]  /*4610*/  IMAD R13, R12.reuse, UR5, RZ ;  /* 0x000000050c0d7c24 */ /* 0x040fe2000f8e02ff */
[----:B------:R-:W-:Y:S02]  /*4620*/  ISETP.LT.AND P4, PT, R12, UR15, !P0 ;  /* 0x0000000f0c007c0c */ /* 0x000fe4000c781270 */
[C---:B------:R-:W-:Y:S01]  /*4630*/  ISETP.LT.AND P3, PT, R14.reuse, UR15, !P0 ;  /* 0x0000000f0e007c0c */ /* 0x040fe2000c761270 */
[----:B------:R-:W-:Y:S01]  /*4640*/  IMAD R14, R14, UR5, RZ ;  /* 0x000000050e0e7c24 */ /* 0x000fe2000f8e02ff */
[----:B0-----:R-:W-:Y:S01]  /*4650*/  PRMT R16, R4, 0x7632, R16 ;  /* 0x0000763204107816 */ /* 0x001fe20000000010 */
[----:B------:R0:W-:Y:S01]  /*4660*/  @P2 STG.E.U16 desc[UR18][R2.64], R4 ;  /* 0x0000000402002986 */ /* 0x0001e2000c101512 */
[C---:B------:R-:W-:Y:S01]  /*4670*/  ISETP.LT.AND P2, PT, R15.reuse, UR15, !P0 ;  /* 0x0000000f0f007c0c */ /* 0x040fe2000c741270 */
[----:B------:R-:W-:-:S02]  /*4680*/  IMAD R15, R15, UR5, RZ ;  /* 0x000000050f0f7c24 */ /* 0x000fc4000f8e02ff */
[----:B------:R1:W-:Y:S01]  /*4690*/  @P1 STG.E.U16 desc[UR18][R8.64], R16 ;  /* 0x0000001008001986 */ /* 0x0003e2000c101512 */
[----:B------:R-:W-:-:S04]  /*46a0*/  LEA R10, P1, R11, R17, 0x1 ;  /* 0x000000110b0a7211 */ /* 0x000fc800078208ff */
[-C--:B------:R-:W-:Y:S02]  /*46b0*/  LEA.HI.X.SX32 R11, R11, R18.reuse, 0x1, P1 ;  /* 0x000000120b0b7211 */ /* 0x080fe400008f0eff */
[-C--:B------:R-:W-:Y:S01]  /*46c0*/  LEA R12, P1, R13, R17.reuse, 0x1 ;  /* 0x000000110d0c7211 */ /* 0x080fe200078208ff */
[----:B0-----:R-:W-:Y:S02]  /*46d0*/  IMAD R4, R21, UR5, RZ ;  /* 0x0000000515047c24 */ /* 0x001fe4000f8e02ff */
[----:B------:R0:W-:Y:S01]  /*46e0*/  @P5 STG.E.U16 desc[UR18][R10.64], R5 ;  /* 0x000000050a005986 */ /* 0x0001e2000c101512 */
[----:B------:R-:W-:Y:S01]  /*46f0*/  LEA.HI.X.SX32 R13, R13, R18, 0x1, P1 ;  /* 0x000000120d0d7211 */ /* 0x000fe200008f0eff */
[----:B-1----:R-:W-:Y:S01]  /*4700*/  IMAD R16, R20, UR5, RZ ;  /* 0x0000000514107c24 */ /* 0x002fe2000f8e02ff */
[-C--:B------:R-:W-:Y:S02]  /*4710*/  LEA R2, P5, R14, R17.reuse, 0x1 ;  /* 0x000000110e027211 */ /* 0x080fe400078a08ff */
[----:B------:R-:W-:-:S02]  /*4720*/  LEA R8, P1, R15, R17, 0x1 ;  /* 0x000000110f087211 */ /* 0x000fc400078208ff */
[-C--:B------:R-:W-:Y:S02]  /*4730*/  LEA.HI.X.SX32 R3, R14, R18.reuse, 0x1, P5 ;  /* 0x000000120e037211 */ /* 0x080fe400028f0eff */
[----:B------:R-:W-:Y:S02]  /*4740*/  LEA.HI.X.SX32 R9, R15, R18, 0x1, P1 ;  /* 0x000000120f097211 */ /* 0x000fe400008f0eff */
[----:B------:R-:W-:Y:S02]  /*4750*/  LEA R14, P5, R4, R17, 0x1 ;  /* 0x00000011040e7211 */ /* 0x000fe400078a08ff */
[----:B------:R-:W-:Y:S02]  /*4760*/  ISETP.LT.AND P1, PT, R21, UR15, !P0 ;  /* 0x0000000f15007c0c */ /* 0x000fe4000c721270 */
[----:B------:R-:W-:Y:S02]  /*4770*/  ISETP.LT.AND P0, PT, R20, UR15, !P0 ;  /* 0x0000000f14007c0c */ /* 0x000fe4000c701270 */
[----:B0-----:R-:W-:-:S02]  /*4780*/  PRMT R10, R5, 0x7632, R10 ;  /* 0x00007632050a7816 */ /* 0x001fc4000000000a */
[-C--:B------:R-:W-:Y:S02]  /*4790*/  LEA.HI.X.SX32 R15, R4, R18.reuse, 0x1, P5 ;  /* 0x00000012040f7211 */ /* 0x080fe400028f0eff */
[----:B------:R-:W-:Y:S01]  /*47a0*/  LEA R4, P5, R16, R17, 0x1 ;  /* 0x0000001110047211 */ /* 0x000fe200078a08ff */
[----:B------:R-:W-:Y:S01]  /*47b0*/  @P4 STG.E.U16 desc[UR18][R12.64], R10 ;  /* 0x0000000a0c004986 */ /* 0x000fe2000c101512 */
[----:B------:R-:W-:Y:S02]  /*47c0*/  PRMT R11, R6, 0x7632, R11 ;  /* 0x00007632060b7816 */ /* 0x000fe4000000000b */
[----:B------:R-:W-:Y:S01]  /*47d0*/  LEA.HI.X.SX32 R5, R16, R18, 0x1, P5 ;  /* 0x0000001210057211 */ /* 0x000fe200028f0eff */
[----:B------:R0:W-:Y:S04]  /*47e0*/  @P3 STG.E.U16 desc[UR18][R2.64], R6 ;  /* 0x0000000602003986 */ /* 0x0001e8000c101512 */
[----:B------:R1:W-:Y:S04]  /*47f0*/  @P2 STG.E.U16 desc[UR18][R8.64], R11 ;  /* 0x0000000b08002986 */ /* 0x0003e8000c101512 */
[----:B------:R1:W-:Y:S01]  /*4800*/  @P1 STG.E.U16 desc[UR18][R14.64], R7 ;  /* 0x000000070e001986 */ /* 0x0003e2000c101512 */
[----:B0-----:R-:W-:-:S05]  /*4810*/  PRMT R3, R7, 0x7632, R3 ;  /* 0x0000763207037816 */ /* 0x001fca0000000003 */
[----:B------:R1:W-:Y:S01]  /*4820*/  @P0 STG.E.U16 desc[UR18][R4.64], R3 ;  /* 0x0000000304000986 */ /* 0x0003e2000c101512 */
[----:B------:R-:W-:Y:S06]  /*4830*/  BAR.SYNC.DEFER_BLOCKING 0x0 ;  /* 0x0000000000007b1d */ /* 0x000fec0000010000 */
[----:B------:R-:W-:Y:S05]  /*4840*/  @P6 BRA `(.L_x_13) ;  /* 0x00000000009c6947 */ /* 0x000fea0003800000 */
[----:B------:R-:W0:Y:S01]  /*4850*/  S2UR UR5, SR_CgaCtaId ;  /* 0x00000000000579c3 */ /* 0x000e220000008800 */
[----:B------:R-:W-:Y:S01]  /*4860*/  NOP ;  /* 0x0000000000007918 */ /* 0x000fe20000000000 */
[----:B------:R-:W-:Y:S01]  /*4870*/  UMOV UR4, 0x50 ;  /* 0x0000005000047882 */ /* 0x000fe20000000000 */
[----:B------:R-:W-:Y:S02]  /*4880*/  IMAD.U32 R0, RZ, RZ, UR8 ;  /* 0x00000008ff007e24 */ /* 0x000fe4000f8e00ff */
[----:B-1----:R-:W-:-:S03]  /*4890*/  IMAD.MOV.U32 R3, RZ, RZ, 0x1 ;  /* 0x00000001ff037424 */ /* 0x002fc600078e00ff */
[----:B------:R-:W-:-:S04]  /*48a0*/  LOP3.LUT R0, R0, 0xffff, RZ, 0xc0, !PT ;  /* 0x0000ffff00007812 */ /* 0x000fc800078ec0ff */
[----:B------:R-:W-:-:S05]  /*48b0*/  SHF.R.U32.HI R0, RZ, 0x5, R0 ;  /* 0x00000005ff007819 */ /* 0x000fca0000011600 */
[----:B------:R-:W-:Y:S01]  /*48c0*/  VIADD R2, R0, 0x10 ;  /* 0x0000001000027836 */ /* 0x000fe20000000000 */
[----:B------:R-:W-:Y:S01]  /*48d0*/  SHF.L.U32 R0, R3, R0, RZ ;  /* 0x0000000003007219 */ /* 0x000fe200000006ff */
[----:B0-----:R-:W-:-:S03]  /*48e0*/  ULEA UR6, UR5, UR4, 0x18 ;  /* 0x0000000405067291 */ /* 0x001fc6000f8ec0ff */
[----:B------:R-:W-:-:S04]  /*48f0*/  SHF.L.U32 R3, R3, R2, RZ ;  /* 0x0000000203037219 */ /* 0x000fc800000006ff */
[----:B------:R-:W-:Y:S02]  /*4900*/  LOP3.LUT R0, R3, R0, RZ, 0xfc, !PT ;  /* 0x0000000003007212 */ /* 0x000fe400078efcff */
[----:B------:R-:W0:Y:S02]  /*4910*/  LDS R5, [UR6] ;  /* 0x00000006ff057984 */ /* 0x000e240008000800 */
[C---:B------:R-:W-:Y:S02]  /*4920*/  LOP3.LUT R2, R0.reuse, 0xffff, RZ, 0xc0, !PT ;  /* 0x0000ffff00027812 */ /* 0x040fe400078ec0ff */
[----:B0-----:R-:W-:-:S04]  /*4930*/  LOP3.LUT R3, R0, 0xffff, R5, 0x80, !PT ;  /* 0x0000ffff00037812 */ /* 0x001fc800078e8005 */
[----:B------:R-:W-:-:S13]  /*4940*/  ISETP.NE.AND P0, PT, R3, R2, PT ;  /* 0x000000020300720c */ /* 0x000fda0003f05270 */
[----:B------:R-:W-:Y:S05]  /*4950*/  @P0 BRA `(.L_x_14) ;  /* 0x0000000000500947 */ /* 0x000fea0003800000 */
[----:B------:R-:W-:Y:S02]  /*4960*/  SHF.R.U32.HI R5, RZ, 0x10, R5 ;  /* 0x00000010ff057819 */ /* 0x000fe40000011605 */
[----:B------:R-:W-:-:S04]  /*4970*/  SHF.R.U32.HI R2, RZ, 0x10, R0 ;  /* 0x00000010ff027819 */ /* 0x000fc80000011600 */
[----:B------:R-:W-:-:S04]  /*4980*/  LOP3.LUT R5, R5, R2, RZ, 0xc0, !PT ;  /* 0x0000000205057212 */ /* 0x000fc800078ec0ff */
[----:B------:R-:W-:-:S13]  /*4990*/  ISETP.NE.AND P0, PT, R5, R2, PT ;  /* 0x000000020500720c */ /* 0x000fda0003f05270 */
[----:B------:R-:W-:Y:S05]  /*49a0*/  @P0 BRA `(.L_x_15) ;  /* 0x0000000000300947 */ /* 0x000fea0003800000 */
[----:B------:R-:W-:Y:S01]  /*49b0*/  R2UR UR4, R0 ;  /* 0x00000000000472ca */ /* 0x000fe200000e0000 */
[----:B------:R-:W-:Y:S01]  /*49c0*/  VOTEU.ANY UR5, UPT, PT ;  /* 0x0000000000057886 */ /* 0x000fe200038e0100 */
[----:B------:R-:W0:Y:S01]  /*49d0*/  S2R R0, SR_LANEID ;  /* 0x0000000000007919 */ /* 0x000e220000000000 */
[----:B------:R-:W-:-:S10]  /*49e0*/  UFLO.U32 UR5, UR5 ;  /* 0x00000005000572bd */ /* 0x000fd400080e0000 */
[----:B------:R-:W-:-:S06]  /*49f0*/  ULOP3.LUT UR4, URZ, UR4, URZ, 0x33, !UPT ;  /* 0x00000004ff047292 */ /* 0x000fcc000f8e33ff */
[----:B------:R-:W-:-:S04]  /*4a00*/  IMAD.U32 R2, RZ, RZ, UR4 ;  /* 0x00000004ff027e24 */ /* 0x000fc8000f8e00ff */
[----:B------:R-:W1:Y:S02]  /*4a10*/  REDUX UR7, R2 ;  /* 0x00000000020773c4 */ /* 0x000e640000000000 */
[----:B------:R2:W-:Y:S01]  /*4a20*/  UTCATOMSWS.AND URZ, UR4 ;  /* 0x0000000400ff79e3 */ /* 0x0005e20008000000 */
[----:B0-----:R-:W-:Y:S01]  /*4a30*/  ISETP.EQ.U32.AND P0, PT, R0, UR5, PT ;  /* 0x0000000500007c0c */ /* 0x001fe2000bf02070 */
[----:B-1----:R-:W-:-:S12]  /*4a40*/  IMAD.U32 R0, RZ, RZ, UR7 ;  /* 0x00000007ff007e24 */ /* 0x002fd8000f8e00ff */
[----:B------:R2:W-:Y:S01]  /*4a50*/  @P0 ATOMS.AND RZ, [UR6], R0 ;  /* 0x00000000ffff098c */ /* 0x0005e2000a800006 */
[----:B------:R-:W-:Y:S05]  /*4a60*/  BRA `(.L_x_13) ;  /* 0x0000000000147947 */ /* 0x000fea0003800000 */
.L_x_15:
[----:B------:R-:W-:-:S07]  /*4a70*/  MOV R2, 0x4a90 ;  /* 0x00004a9000027802 */ /* 0x000fce0000000f00 */
[----:B------:R-:W-:Y:S05]  /*4a80*/  CALL.REL.NOINC `($__internal_0_$__cuda_sm10x_tcgen05_guardrail_trap_col_being_dealloced_not_returned_by_alloc) ;  /* 0x00000000002c7944 */ /* 0x000fea0003c00000 */
[----:B------:R-:W-:Y:S05]  /*4a90*/  BRA `(.L_x_13) ;  /* 0x0000000000087947 */ /* 0x000fea0003800000 */
.L_x_14:
[----:B------:R-:W-:-:S07]  /*4aa0*/  MOV R2, 0x4ac0 ;  /* 0x00004ac000027802 */ /* 0x000fce0000000f00 */
[----:B------:R-:W-:Y:S05]  /*4ab0*/  CALL.REL.NOINC `($__internal_2_$__cuda_sm10x_tcgen05_guardrail_trap_unallocated_columns_being_dealloced) ;  /* 0x0000000000387944 */ /* 0x000fea0003c00000 */
.L_x_13:
[----:B------:R-:W-:Y:S01]  /*4ac0*/  NOP ;  /* 0x0000000000007918 */ /* 0x000fe20000000000 */
[----:B--2---:R-:W-:Y:S05]  /*4ad0*/  EXIT ;  /* 0x000000000000794d */ /* 0x004fea0003800000 */
.L_x_8:
[----:B------:R-:W0:Y:S02]  /*4ae0*/  SYNCS.PHASECHK.TRANS64.TRYWAIT P6, [UR11], R40 ;  /* 0x00000028ff0075a7 */ /* 0x000e2400080c110b */
[----:B0-----:R-:W-:Y:S05]  /*4af0*/  @!P6 BRA `(.L_x_8) ;  /* 0xfffffffc00f8e947 */ /* 0x001fea000383ffff */
[----:B------:R-:W-:Y:S05]  /*4b00*/  BRA `(.L_x_16) ;  /* 0xffffffe800607947 */ /* 0x000fea000383ffff */
.L_x_12:
[----:B------:R-:W1:Y:S02]  /*4b10*/  SYNCS.PHASECHK.TRANS64.TRYWAIT P1, [UR11], R4 ;  /* 0x00000004ff0075a7 */ /* 0x000e64000802110b */
[----:B-1----:R-:W-:Y:S05]  /*4b20*/  @!P1 BRA `(.L_x_12) ;  /* 0xfffffffc00f89947 */ /* 0x002fea000383ffff */
[----:B------:R-:W-:Y:S05]  /*4b30*/  BRA `(.L_x_11) ;  /* 0xfffffff400ec7947 */ /* 0x000fea000383ffff */
        .weak           $__internal_0_$__cuda_sm10x_tcgen05_guardrail_trap_col_being_dealloced_not_returned_by_alloc
        .type           $__internal_0_$__cuda_sm10x_tcgen05_guardrail_trap_col_being_dealloced_not_returned_by_alloc,@function
        .size           $__internal_0_$__cuda_sm10x_tcgen05_guardrail_trap_col_being_dealloced_not_returned_by_alloc,($__internal_1_$__cuda_sm10x_tcgen05_guardrail_trap_phase_invalid_during_alloc - $__internal_0_$__cuda_sm10x_tcgen05_guardrail_trap_col_being_dealloced_not_returned_by_alloc)
$__internal_0_$__cuda_sm10x_tcgen05_guardrail_trap_col_being_dealloced_not_returned_by_alloc:
[----:B------:R-:W-:Y:S05]  /*4b40*/  BPT.TRAP 0x1 ;  /* 0x000000040000795c */ /* 0x000fea0000300000 */
[----:B------:R-:W-:-:S04]  /*4b50*/  IMAD.MOV.U32 R3, RZ, RZ, 0x0 ;  /* 0x00000000ff037424 */ /* 0x000fc800078e00ff */
[----:B------:R-:W-:Y:S05]  /*4b60*/  RET.REL.NODEC R2 `(matmul_kernel) ;  /* 0xffffffb402247950 */ /* 0x000fea0003c3ffff */
        .weak           $__internal_1_$__cuda_sm10x_tcgen05_guardrail_trap_phase_invalid_during_alloc
        .type           $__internal_1_$__cuda_sm10x_tcgen05_guardrail_trap_phase_invalid_during_alloc,@function
        .size           $__internal_1_$__cuda_sm10x_tcgen05_guardrail_trap_phase_invalid_during_alloc,($__internal_2_$__cuda_sm10x_tcgen05_guardrail_trap_unallocated_columns_being_dealloced - $__internal_1_$__cuda_sm10x_tcgen05_guardrail_trap_phase_invalid_during_alloc)
$__internal_1_$__cuda_sm10x_tcgen05_guardrail_trap_phase_invalid_during_alloc:
[----:B------:R-:W-:Y:S05]  /*4b70*/  BPT.TRAP 0x1 ;  /* 0x000000040000795c */ /* 0x000fea0000300000 */
[----:B------:R-:W-:-:S04]  /*4b80*/  IMAD.MOV.U32 R3, RZ, RZ, 0x0 ;  /* 0x00000000ff037424 */ /* 0x000fc800078e00ff */
[----:B------:R-:W-:Y:S05]  /*4b90*/  RET.REL.NODEC R2 `(matmul_kernel) ;  /* 0xffffffb402187950 */ /* 0x000fea0003c3ffff */
        .weak           $__internal_2_$__cuda_sm10x_tcgen05_guardrail_trap_unallocated_columns_being_dealloced
        .type           $__internal_2_$__cuda_sm10x_tcgen05_guardrail_trap_unallocated_columns_being_dealloced,@function
        .size           $__internal_2_$__cuda_sm10x_tcgen05_guardrail_trap_unallocated_columns_being_dealloced,(.L_x_20 - $__internal_2_$__cuda_sm10x_tcgen05_guardrail_trap_unallocated_columns_being_dealloced)
$__internal_2_$__cuda_sm10x_tcgen05_guardrail_trap_unallocated_columns_being_dealloced:
[----:B------:R-:W-:Y:S05]  /*4ba0*/  BPT.TRAP 0x1 ;  /* 0x000000040000795c */ /* 0x000fea0000300000 */
[----:B------:R-:W-:-:S04]  /*4bb0*/  IMAD.MOV.U32 R3, RZ, RZ, 0x0 ;  /* 0x00000000ff037424 */ /* 0x000fc800078e00ff */
[----:B------:R-:W-:Y:S05]  /*4bc0*/  RET.REL.NODEC R2 `(matmul_kernel) ;  /* 0xffffffb4020c7950 */ /* 0x000fea0003c3ffff */
.L_x_17:
[----:B------:R-:W-:-:S00]  /*4bd0*/  BRA `(.L_x_17) ;  /* 0xfffffffc00fc7947 */ /* 0x000fc0000383ffff */
[----:B------:R-:W-:-:S00]  /*4be0*/  NOP ;  /* 0x0000000000007918 */ /* 0x000fc00000000000 */
        /* <DEDUP_REMOVED lines=9> */
.L_x_20:


//--------------------- .nv.shared.matmul_kernel  --------------------------
	.section	.nv.shared.matmul_kernel,"aw",@nobits
	.sectionflags	@""
	.align	16
	.zero		1024


//--------------------- .nv.shared.reserved.0     --------------------------
	.section	.nv.shared.reserved.0,"aw",@nobits
	.align	8
	.weak		__nv_reservedSMEM_offset_0_alias
	.size		__nv_reservedSMEM_offset_0_alias, 0, 64
	.other		__nv_reservedSMEM_offset_0_alias,@"STO_CUDA_RESERVED_SHARED STV_DEFAULT"
__nv_reservedSMEM_offset_0_alias:
	.zero		0
.nv.shared.reserved.0:
	.zero		64
	.weak		__nv_reservedSMEM_allocation_phase
	.type		__nv_reservedSMEM_allocation_phase,@object
	.size		__nv_reservedSMEM_allocation_phase,(.L_0 - __nv_reservedSMEM_allocation_phase)
__nv_reservedSMEM_allocation_phase:
	.zero		1
.L_0:
	.zero		7
	.weak		__nv_reservedSMEM_devtool_atexit_pc
	.type		__nv_reservedSMEM_devtool_atexit_pc,@object
	.size		__nv_reservedSMEM_devtool_atexit_pc,(__nv_reservedSMEM_allocation_mask - __nv_reservedSMEM_devtool_atexit_pc)
__nv_reservedSMEM_devtool_atexit_pc:
	.zero		8
	.weak		__nv_reservedSMEM_allocation_mask
	.type		__nv_reservedSMEM_allocation_mask,@object
	.size		__nv_reservedSMEM_allocation_mask,(.L_2 - __nv_reservedSMEM_allocation_mask)
__nv_reservedSMEM_allocation_mask:
	.zero		4
.L_2:


//--------------------- .nv.constant0.matmul_kernel --------------------------
	.section	.nv.constant0.matmul_kernel,"a",@progbits
	.sectionflags	@""
	.align	4
.nv.constant0.matmul_kernel:
	.zero		976


//--------------------- SYMBOLS --------------------------

	.type		.nv.reservedSmem.offset0,@object
	.size		.nv.reservedSmem.offset0,0x4
	.type		.nv.reservedSmem.cap,@object
	.size		.nv.reservedSmem.cap,0x4
